//
// Generated by NVIDIA NVVM Compiler
//
// Compiler Build ID: CL-36424714
// Cuda compilation tools, release 13.0, V13.0.88
// Based on NVVM 20.0.0
//

.version 9.0
.target sm_100
.address_size 64

	// .globl	_Z6DoIterPdS_
.const .align 4 .u32 n;
// _ZZ6DoIterPdS_E5block has been demoted
.global .align 1 .b8 _ZN34_INTERNAL_65c9c7ab_4_k_cu_d8327bb24cuda3std3__45__cpo5beginE[1];
.global .align 1 .b8 _ZN34_INTERNAL_65c9c7ab_4_k_cu_d8327bb24cuda3std3__45__cpo3endE[1];
.global .align 1 .b8 _ZN34_INTERNAL_65c9c7ab_4_k_cu_d8327bb24cuda3std3__45__cpo6cbeginE[1];
.global .align 1 .b8 _ZN34_INTERNAL_65c9c7ab_4_k_cu_d8327bb24cuda3std3__45__cpo4cendE[1];
.global .align 1 .b8 _ZN34_INTERNAL_65c9c7ab_4_k_cu_d8327bb24cuda3std3__45__cpo6rbeginE[1];
.global .align 1 .b8 _ZN34_INTERNAL_65c9c7ab_4_k_cu_d8327bb24cuda3std3__45__cpo4rendE[1];
.global .align 1 .b8 _ZN34_INTERNAL_65c9c7ab_4_k_cu_d8327bb24cuda3std3__45__cpo7crbeginE[1];
.global .align 1 .b8 _ZN34_INTERNAL_65c9c7ab_4_k_cu_d8327bb24cuda3std3__45__cpo5crendE[1];
.global .align 1 .b8 _ZN34_INTERNAL_65c9c7ab_4_k_cu_d8327bb24cuda3std3__436_GLOBAL__N__65c9c7ab_4_k_cu_d8327bb26ignoreE[1];
.global .align 1 .b8 _ZN34_INTERNAL_65c9c7ab_4_k_cu_d8327bb24cuda3std3__419piecewise_constructE[1];
.global .align 1 .b8 _ZN34_INTERNAL_65c9c7ab_4_k_cu_d8327bb24cuda3std3__48in_placeE[1];
.global .align 1 .b8 _ZN34_INTERNAL_65c9c7ab_4_k_cu_d8327bb24cuda3std3__420unreachable_sentinelE[1];
.global .align 1 .b8 _ZN34_INTERNAL_65c9c7ab_4_k_cu_d8327bb24cuda3std3__47nulloptE[1];
.global .align 1 .b8 _ZN34_INTERNAL_65c9c7ab_4_k_cu_d8327bb24cuda3std3__48unexpectE[1];
.global .align 1 .b8 _ZN34_INTERNAL_65c9c7ab_4_k_cu_d8327bb24cuda3std6ranges3__45__cpo4swapE[1];
.global .align 1 .b8 _ZN34_INTERNAL_65c9c7ab_4_k_cu_d8327bb24cuda3std6ranges3__45__cpo9iter_moveE[1];
.global .align 1 .b8 _ZN34_INTERNAL_65c9c7ab_4_k_cu_d8327bb24cuda3std6ranges3__45__cpo5beginE[1];
.global .align 1 .b8 _ZN34_INTERNAL_65c9c7ab_4_k_cu_d8327bb24cuda3std6ranges3__45__cpo3endE[1];
.global .align 1 .b8 _ZN34_INTERNAL_65c9c7ab_4_k_cu_d8327bb24cuda3std6ranges3__45__cpo6cbeginE[1];
.global .align 1 .b8 _ZN34_INTERNAL_65c9c7ab_4_k_cu_d8327bb24cuda3std6ranges3__45__cpo4cendE[1];
.global .align 1 .b8 _ZN34_INTERNAL_65c9c7ab_4_k_cu_d8327bb24cuda3std6ranges3__45__cpo7advanceE[1];
.global .align 1 .b8 _ZN34_INTERNAL_65c9c7ab_4_k_cu_d8327bb24cuda3std6ranges3__45__cpo9iter_swapE[1];
.global .align 1 .b8 _ZN34_INTERNAL_65c9c7ab_4_k_cu_d8327bb24cuda3std6ranges3__45__cpo4nextE[1];
.global .align 1 .b8 _ZN34_INTERNAL_65c9c7ab_4_k_cu_d8327bb24cuda3std6ranges3__45__cpo4prevE[1];
.global .align 1 .b8 _ZN34_INTERNAL_65c9c7ab_4_k_cu_d8327bb24cuda3std6ranges3__45__cpo4dataE[1];
.global .align 1 .b8 _ZN34_INTERNAL_65c9c7ab_4_k_cu_d8327bb24cuda3std6ranges3__45__cpo5cdataE[1];
.global .align 1 .b8 _ZN34_INTERNAL_65c9c7ab_4_k_cu_d8327bb24cuda3std6ranges3__45__cpo4sizeE[1];
.global .align 1 .b8 _ZN34_INTERNAL_65c9c7ab_4_k_cu_d8327bb24cuda3std6ranges3__45__cpo5ssizeE[1];
.global .align 1 .b8 _ZN34_INTERNAL_65c9c7ab_4_k_cu_d8327bb24cuda3std6ranges3__45__cpo8distanceE[1];
.global .align 1 .b8 _ZN34_INTERNAL_65c9c7ab_4_k_cu_d8327bb26thrust24THRUST_300001_SM_1000_NS8cuda_cub3parE[1];
.global .align 1 .b8 _ZN34_INTERNAL_65c9c7ab_4_k_cu_d8327bb26thrust24THRUST_300001_SM_1000_NS8cuda_cub10par_nosyncE[1];
.global .align 1 .b8 _ZN34_INTERNAL_65c9c7ab_4_k_cu_d8327bb26thrust24THRUST_300001_SM_1000_NS6system6detail10sequential3seqE[1];
.global .align 1 .b8 _ZN34_INTERNAL_65c9c7ab_4_k_cu_d8327bb26thrust24THRUST_300001_SM_1000_NS12placeholders2_1E[1];
.global .align 1 .b8 _ZN34_INTERNAL_65c9c7ab_4_k_cu_d8327bb26thrust24THRUST_300001_SM_1000_NS12placeholders2_2E[1];
.global .align 1 .b8 _ZN34_INTERNAL_65c9c7ab_4_k_cu_d8327bb26thrust24THRUST_300001_SM_1000_NS12placeholders2_3E[1];
.global .align 1 .b8 _ZN34_INTERNAL_65c9c7ab_4_k_cu_d8327bb26thrust24THRUST_300001_SM_1000_NS12placeholders2_4E[1];
.global .align 1 .b8 _ZN34_INTERNAL_65c9c7ab_4_k_cu_d8327bb26thrust24THRUST_300001_SM_1000_NS12placeholders2_5E[1];
.global .align 1 .b8 _ZN34_INTERNAL_65c9c7ab_4_k_cu_d8327bb26thrust24THRUST_300001_SM_1000_NS12placeholders2_6E[1];
.global .align 1 .b8 _ZN34_INTERNAL_65c9c7ab_4_k_cu_d8327bb26thrust24THRUST_300001_SM_1000_NS12placeholders2_7E[1];
.global .align 1 .b8 _ZN34_INTERNAL_65c9c7ab_4_k_cu_d8327bb26thrust24THRUST_300001_SM_1000_NS12placeholders2_8E[1];
.global .align 1 .b8 _ZN34_INTERNAL_65c9c7ab_4_k_cu_d8327bb26thrust24THRUST_300001_SM_1000_NS12placeholders2_9E[1];
.global .align 1 .b8 _ZN34_INTERNAL_65c9c7ab_4_k_cu_d8327bb26thrust24THRUST_300001_SM_1000_NS12placeholders3_10E[1];
.global .align 1 .b8 _ZN34_INTERNAL_65c9c7ab_4_k_cu_d8327bb26thrust24THRUST_300001_SM_1000_NS3seqE[1];
.extern .shared .align 16 .b8 sdata[];

.visible .entry _Z6DoIterPdS_(
	.param .u64 .ptr .align 1 _Z6DoIterPdS__param_0,
	.param .u64 .ptr .align 1 _Z6DoIterPdS__param_1
)
{
	.local .align 8 .b8 	__local_depot0[40];
	.reg .b64 	%SP;
	.reg .b64 	%SPL;
	.reg .pred 	%p<25>;
	.reg .b32 	%r<31>;
	.reg .b64 	%rd<45>;
	.reg .b64 	%fd<31>;
	// demoted variable
	.shared .align 8 .b8 _ZZ6DoIterPdS_E5block[8192];
	mov.u64 	%SPL, __local_depot0;
	ld.param.u64 	%rd9, [_Z6DoIterPdS__param_0];
	ld.param.u64 	%rd8, [_Z6DoIterPdS__param_1];
	cvta.to.global.u64 	%rd1, %rd9;
	add.u64 	%rd2, %SPL, 0;
	mov.u32 	%r1, %tid.x;
	mov.u32 	%r12, %ctaid.x;
	mov.u32 	%r2, %ntid.x;
	mad.lo.s32 	%r3, %r12, %r2, %r1;
	mov.u32 	%r4, %nctaid.y;
	mov.u32 	%r5, %ntid.y;
	mov.u32 	%r6, %ctaid.y;
	mov.u32 	%r7, %tid.y;
	mad.lo.s32 	%r13, %r3, %r4, %r6;
	mad.lo.s32 	%r8, %r13, %r5, %r7;
	mad.lo.s32 	%r9, %r1, %r5, %r7;
	or.b32  	%r14, %r12, %r1;
	setp.eq.s32 	%p4, %r14, 0;
	mov.pred 	%p24, 0;
	@%p4 bra 	$L__BB0_3;
	ld.const.u32 	%r15, [n];
	add.s32 	%r10, %r15, -1;
	setp.ge.u32 	%p6, %r3, %r10;
	or.b32  	%r16, %r6, %r7;
	setp.eq.s32 	%p7, %r16, 0;
	or.pred  	%p8, %p6, %p7;
	@%p8 bra 	$L__BB0_3;
	mad.lo.s32 	%r17, %r6, %r5, %r7;
	setp.lt.u32 	%p24, %r17, %r10;
$L__BB0_3:
	mul.wide.s32 	%rd11, %r8, 8;
	add.s64 	%rd3, %rd1, %rd11;
	ld.global.f64 	%fd30, [%rd3];
	shl.b32 	%r18, %r9, 3;
	mov.u32 	%r19, _ZZ6DoIterPdS_E5block;
	add.s32 	%r11, %r19, %r18;
	st.shared.f64 	[%r11], %fd30;
	bar.sync 	0;
	not.pred 	%p9, %p24;
	@%p9 bra 	$L__BB0_31;
	setp.ne.s32 	%p10, %r1, 0;
	@%p10 bra 	$L__BB0_6;
	mul.lo.s32 	%r24, %r4, %r5;
	sub.s32 	%r25, %r8, %r24;
	mul.wide.u32 	%rd12, %r25, 8;
	add.s64 	%rd13, %rd1, %rd12;
	ld.global.f64 	%fd26, [%rd13];
	bra.uni 	$L__BB0_7;
$L__BB0_6:
	sub.s32 	%r20, %r9, %r5;
	shl.b32 	%r21, %r20, 3;
	add.s32 	%r23, %r19, %r21;
	ld.shared.f64 	%fd26, [%r23];
$L__BB0_7:
	add.s32 	%r26, %r2, -1;
	setp.ne.s32 	%p11, %r1, %r26;
	@%p11 bra 	$L__BB0_9;
	mad.lo.s32 	%r29, %r4, %r5, %r8;
	mul.wide.u32 	%rd14, %r29, 8;
	add.s64 	%rd15, %rd1, %rd14;
	ld.global.f64 	%fd27, [%rd15];
	bra.uni 	$L__BB0_10;
$L__BB0_9:
	shl.b32 	%r27, %r5, 3;
	add.s32 	%r28, %r11, %r27;
	ld.shared.f64 	%fd27, [%r28];
$L__BB0_10:
	setp.ne.s32 	%p12, %r7, 0;
	@%p12 bra 	$L__BB0_12;
	ld.global.f64 	%fd28, [%rd3+-8];
	bra.uni 	$L__BB0_13;
$L__BB0_12:
	ld.shared.f64 	%fd28, [%r11+-8];
$L__BB0_13:
	add.s32 	%r30, %r5, -1;
	setp.ne.s32 	%p13, %r7, %r30;
	@%p13 bra 	$L__BB0_15;
	ld.global.f64 	%fd29, [%rd3+8];
	bra.uni 	$L__BB0_16;
$L__BB0_15:
	ld.shared.f64 	%fd29, [%r11+8];
$L__BB0_16:
	st.local.f64 	[%rd2], %fd26;
	st.local.f64 	[%rd2+8], %fd27;
	st.local.f64 	[%rd2+16], %fd28;
	st.local.f64 	[%rd2+24], %fd29;
	setp.leu.f64 	%p14, %fd26, %fd27;
	mov.b64 	%rd41, 1;
	@%p14 bra 	$L__BB0_18;
	st.local.f64 	[%rd2+8], %fd26;
	mov.b64 	%rd41, 0;
$L__BB0_18:
	shl.b64 	%rd19, %rd41, 3;
	add.s64 	%rd20, %rd2, %rd19;
	st.local.f64 	[%rd20], %fd27;
	ld.local.f64 	%fd14, [%rd2+8];
	setp.leu.f64 	%p15, %fd14, %fd28;
	mov.b64 	%rd42, 2;
	@%p15 bra 	$L__BB0_21;
	st.local.f64 	[%rd2+16], %fd14;
	ld.local.f64 	%fd15, [%rd2];
	setp.leu.f64 	%p16, %fd15, %fd28;
	mov.b64 	%rd42, 1;
	@%p16 bra 	$L__BB0_21;
	st.local.f64 	[%rd2+8], %fd15;
	mov.b64 	%rd42, 0;
$L__BB0_21:
	shl.b64 	%rd24, %rd42, 3;
	add.s64 	%rd25, %rd2, %rd24;
	st.local.f64 	[%rd25], %fd28;
	ld.local.f64 	%fd16, [%rd2+24];
	ld.local.f64 	%fd17, [%rd2+16];
	setp.leu.f64 	%p17, %fd17, %fd16;
	mov.b64 	%rd43, 3;
	@%p17 bra 	$L__BB0_25;
	st.local.f64 	[%rd2+24], %fd17;
	ld.local.f64 	%fd18, [%rd2+8];
	setp.leu.f64 	%p18, %fd18, %fd16;
	mov.b64 	%rd43, 2;
	@%p18 bra 	$L__BB0_25;
	st.local.f64 	[%rd2+16], %fd18;
	ld.local.f64 	%fd19, [%rd2];
	setp.leu.f64 	%p19, %fd19, %fd16;
	mov.b64 	%rd43, 1;
	@%p19 bra 	$L__BB0_25;
	st.local.f64 	[%rd2+8], %fd19;
	mov.b64 	%rd43, 0;
$L__BB0_25:
	shl.b64 	%rd30, %rd43, 3;
	add.s64 	%rd31, %rd2, %rd30;
	st.local.f64 	[%rd31], %fd16;
	ld.local.f64 	%fd23, [%rd2+24];
	setp.leu.f64 	%p20, %fd23, %fd30;
	mov.b64 	%rd44, 4;
	@%p20 bra 	$L__BB0_30;
	ld.local.f64 	%fd24, [%rd2+16];
	setp.leu.f64 	%p21, %fd24, %fd30;
	mov.b64 	%rd44, 3;
	@%p21 bra 	$L__BB0_30;
	ld.local.f64 	%fd20, [%rd2+8];
	setp.leu.f64 	%p22, %fd20, %fd30;
	mov.b64 	%rd44, 2;
	@%p22 bra 	$L__BB0_30;
	st.local.f64 	[%rd2+16], %fd20;
	ld.local.f64 	%fd25, [%rd2];
	setp.leu.f64 	%p23, %fd25, %fd30;
	mov.b64 	%rd44, 1;
	@%p23 bra 	$L__BB0_30;
	mov.b64 	%rd44, 0;
$L__BB0_30:
	shl.b64 	%rd36, %rd44, 3;
	add.s64 	%rd37, %rd2, %rd36;
	st.local.f64 	[%rd37], %fd30;
	ld.local.f64 	%fd30, [%rd2+16];
$L__BB0_31:
	cvta.to.global.u64 	%rd38, %rd8;
	add.s64 	%rd40, %rd38, %rd11;
	st.global.f64 	[%rd40], %fd30;
	ret;

}
	// .globl	_Z7reduce1PiS_
.visible .entry _Z7reduce1PiS_(
	.param .u64 .ptr .align 1 _Z7reduce1PiS__param_0,
	.param .u64 .ptr .align 1 _Z7reduce1PiS__param_1
)
{
	.reg .pred 	%p<5>;
	.reg .b32 	%r<18>;
	.reg .b64 	%rd<9>;

	ld.param.u64 	%rd2, [_Z7reduce1PiS__param_0];
	ld.param.u64 	%rd1, [_Z7reduce1PiS__param_1];
	cvta.to.global.u64 	%rd3, %rd2;
	mov.u32 	%r1, %tid.x;
	mov.u32 	%r2, %ctaid.x;
	mov.u32 	%r17, %ntid.x;
	mad.lo.s32 	%r7, %r2, %r17, %r1;
	mul.wide.u32 	%rd4, %r7, 4;
	add.s64 	%rd5, %rd3, %rd4;
	ld.global.u32 	%r8, [%rd5];
	shl.b32 	%r9, %r1, 2;
	mov.u32 	%r10, sdata;
	add.s32 	%r4, %r10, %r9;
	st.shared.u32 	[%r4], %r8;
	bar.sync 	0;
	setp.lt.u32 	%p1, %r17, 2;
	@%p1 bra 	$L__BB1_4;
$L__BB1_1:
	shr.u32 	%r6, %r17, 1;
	setp.ge.u32 	%p2, %r1, %r6;
	@%p2 bra 	$L__BB1_3;
	shl.b32 	%r11, %r6, 2;
	add.s32 	%r12, %r4, %r11;
	ld.shared.u32 	%r13, [%r12];
	ld.shared.u32 	%r14, [%r4];
	add.s32 	%r15, %r14, %r13;
	st.shared.u32 	[%r4], %r15;
$L__BB1_3:
	bar.sync 	0;
	setp.gt.u32 	%p3, %r17, 3;
	mov.u32 	%r17, %r6;
	@%p3 bra 	$L__BB1_1;
$L__BB1_4:
	setp.ne.s32 	%p4, %r1, 0;
	@%p4 bra 	$L__BB1_6;
	ld.shared.u32 	%r16, [sdata];
	cvta.to.global.u64 	%rd6, %rd1;
	mul.wide.u32 	%rd7, %r2, 4;
	add.s64 	%rd8, %rd6, %rd7;
	st.global.u32 	[%rd8], %r16;
$L__BB1_6:
	ret;

}
	// .globl	_ZN3cub18CUB_300001_SM_10006detail11EmptyKernelIvEEvv
.visible .entry _ZN3cub18CUB_300001_SM_10006detail11EmptyKernelIvEEvv()
{


	ret;

}


// ===== COMPILED SASS (sm_100) =====

	.target	sm_100

	.elftype	@"ET_EXEC"


//--------------------- .note.nv.tkinfo           --------------------------
	.section	.note.nv.tkinfo,"",@"SHT_NOTE"
	.sectionflags	@"SHF_NOTE_NV_TKINFO"
	.tkinfo
        /*0018*/ 	.word	0x00000002
        /*0030*/ 	.string	""
        /*0030*/ 	.string	"ptxas"
        /*0030*/ 	.string	"Cuda compilation tools, release 13.0, V13.0.88"
        /*0030*/ 	.string	"Build cuda_13.0.r13.0/compiler.36424714_0"
        /*0030*/ 	.string	"-arch sm_100 -m 64 "



//--------------------- .note.nv.cuinfo           --------------------------
	.section	.note.nv.cuinfo,"",@"SHT_NOTE"
	.sectionflags	@"SHF_NOTE_NV_CUINFO"
        /*0018*/ 	.short	0x0002
        /*001a*/ 	.short	0x0064
        /*001c*/ 	.short	0x0082
	.zero		2


//--------------------- .nv.info                  --------------------------
	.section	.nv.info,"",@"SHT_CUDA_INFO"
	.align	4


	//----- nvinfo : EIATTR_REGCOUNT
	.align		4
        /*0000*/ 	.byte	0x04, 0x2f
        /*0002*/ 	.short	(.L_45 - .L_44)
	.align		4
.L_44:
        /*0004*/ 	.word	index@(_Z6DoIterPdS_)
        /*0008*/ 	.word	0x00000019


	//----- nvinfo : EIATTR_FRAME_SIZE
	.align		4
.L_45:
        /*000c*/ 	.byte	0x04, 0x11
        /*000e*/ 	.short	(.L_47 - .L_46)
	.align		4
.L_46:
        /*0010*/ 	.word	index@(_Z6DoIterPdS_)
        /*0014*/ 	.word	0x00000028


	//----- nvinfo : EIATTR_REGCOUNT
	.align		4
.L_47:
        /*0018*/ 	.byte	0x04, 0x2f
        /*001a*/ 	.short	(.L_49 - .L_48)
	.align		4
.L_48:
        /*001c*/ 	.word	index@(_Z7reduce1PiS_)
        /*0020*/ 	.word	0x0000000b


	//----- nvinfo : EIATTR_FRAME_SIZE
	.align		4
.L_49:
        /*0024*/ 	.byte	0x04, 0x11
        /*0026*/ 	.short	(.L_51 - .L_50)
	.align		4
.L_50:
        /*0028*/ 	.word	index@(_Z7reduce1PiS_)
        /*002c*/ 	.word	0x00000000


	//----- nvinfo : EIATTR_REGCOUNT
	.align		4
.L_51:
        /*0030*/ 	.byte	0x04, 0x2f
        /*0032*/ 	.short	(.L_53 - .L_52)
	.align		4
.L_52:
        /*0034*/ 	.word	index@(_ZN3cub18CUB_300001_SM_10006detail11EmptyKernelIvEEvv)
        /*0038*/ 	.word	0x00000004


	//----- nvinfo : EIATTR_FRAME_SIZE
	.align		4
.L_53:
        /*003c*/ 	.byte	0x04, 0x11
        /*003e*/ 	.short	(.L_55 - .L_54)
	.align		4
.L_54:
        /*0040*/ 	.word	index@(_ZN3cub18CUB_300001_SM_10006detail11EmptyKernelIvEEvv)
        /*0044*/ 	.word	0x00000000


	//----- nvinfo : EIATTR_MIN_STACK_SIZE
	.align		4
.L_55:
        /*0048*/ 	.byte	0x04, 0x12
        /*004a*/ 	.short	(.L_57 - .L_56)
	.align		4
.L_56:
        /*004c*/ 	.word	index@(_ZN3cub18CUB_300001_SM_10006detail11EmptyKernelIvEEvv)
        /*0050*/ 	.word	0x00000000


	//----- nvinfo : EIATTR_MIN_STACK_SIZE
	.align		4
.L_57:
        /*0054*/ 	.byte	0x04, 0x12
        /*0056*/ 	.short	(.L_59 - .L_58)
	.align		4
.L_58:
        /*0058*/ 	.word	index@(_Z7reduce1PiS_)
        /*005c*/ 	.word	0x00000000


	//----- nvinfo : EIATTR_MIN_STACK_SIZE
	.align		4
.L_59:
        /*0060*/ 	.byte	0x04, 0x12
        /*0062*/ 	.short	(.L_61 - .L_60)
	.align		4
.L_60:
        /*0064*/ 	.word	index@(_Z6DoIterPdS_)
        /*0068*/ 	.word	0x00000028
.L_61:


//--------------------- .nv.compat                --------------------------
	.section	.nv.compat,"",@"SHT_CUDA_COMPAT_INFO"
	.align	4
        /*0000*/ 	.byte	0x02, 0x09, 0x00, 0x00, 0x02, 0x02, 0x01, 0x00, 0x02, 0x05, 0x05, 0x00, 0x03, 0x07, 0x01, 0x01
        /*0010*/ 	.byte	0x02, 0x03, 0x00, 0x00, 0x02, 0x06, 0x01, 0x00, 0x04, 0x0b, 0x08, 0x00, 0x01, 0x00, 0x00, 0x00
        /*0020*/ 	.byte	0x00, 0x00, 0x00, 0x00


//--------------------- .nv.info._ZN3cub18CUB_300001_SM_10006detail11EmptyKernelIvEEvv --------------------------
	.section	.nv.info._ZN3cub18CUB_300001_SM_10006detail11EmptyKernelIvEEvv,"",@"SHT_CUDA_INFO"
	.sectionflags	@""
	.align	4


	//----- nvinfo : EIATTR_CUDA_API_VERSION
	.align		4
        /*0000*/ 	.byte	0x04, 0x37
        /*0002*/ 	.short	(.L_63 - .L_62)
.L_62:
        /*0004*/ 	.word	0x00000082


	//----- nvinfo : EIATTR_SPARSE_MMA_MASK
	.align		4
.L_63:
        /*0008*/ 	.byte	0x03, 0x50
        /*000a*/ 	.short	0x0000


	//----- nvinfo : EIATTR_MAXREG_COUNT
	.align		4
        /*000c*/ 	.byte	0x03, 0x1b
        /*000e*/ 	.short	0x00ff


	//----- nvinfo : EIATTR_MERCURY_ISA_VERSION
	.align		4
        /*0010*/ 	.byte	0x03, 0x5f
        /*0012*/ 	.short	0x0101


	//----- nvinfo : EIATTR_VRC_CTA_INIT_COUNT
	.align		4
        /*0014*/ 	.byte	0x02, 0x4a
	.zero		1
	.zero		1


	//----- nvinfo : EIATTR_EXIT_INSTR_OFFSETS
	.align		4
        /*0018*/ 	.byte	0x04, 0x1c
        /*001a*/ 	.short	(.L_65 - .L_64)


	//   ....[0]....
.L_64:
        /*001c*/ 	.word	0x00000010


	//----- nvinfo : EIATTR_SW_WAR
	.align		4
.L_65:
        /*0020*/ 	.byte	0x04, 0x36
        /*0022*/ 	.short	(.L_67 - .L_66)
.L_66:
        /*0024*/ 	.word	0x00000008
.L_67:


//--------------------- .nv.info._Z7reduce1PiS_   --------------------------
	.section	.nv.info._Z7reduce1PiS_,"",@"SHT_CUDA_INFO"
	.sectionflags	@""
	.align	4


	//----- nvinfo : EIATTR_CUDA_API_VERSION
	.align		4
        /*0000*/ 	.byte	0x04, 0x37
        /*0002*/ 	.short	(.L_69 - .L_68)
.L_68:
        /*0004*/ 	.word	0x00000082


	//----- nvinfo : EIATTR_KPARAM_INFO
	.align		4
.L_69:
        /*0008*/ 	.byte	0x04, 0x17
        /*000a*/ 	.short	(.L_71 - .L_70)
.L_70:
        /*000c*/ 	.word	0x00000000
        /*0010*/ 	.short	0x0001
        /*0012*/ 	.short	0x0008
        /*0014*/ 	.byte	0x00, 0xf5, 0x21, 0x00


	//----- nvinfo : EIATTR_KPARAM_INFO
	.align		4
.L_71:
        /*0018*/ 	.byte	0x04, 0x17
        /*001a*/ 	.short	(.L_73 - .L_72)
.L_72:
        /*001c*/ 	.word	0x00000000
        /*0020*/ 	.short	0x0000
        /*0022*/ 	.short	0x0000
        /*0024*/ 	.byte	0x00, 0xf5, 0x21, 0x00


	//----- nvinfo : EIATTR_SPARSE_MMA_MASK
	.align		4
.L_73:
        /*0028*/ 	.byte	0x03, 0x50
        /*002a*/ 	.short	0x0000


	//----- nvinfo : EIATTR_MAXREG_COUNT
	.align		4
        /*002c*/ 	.byte	0x03, 0x1b
        /*002e*/ 	.short	0x00ff


	//----- nvinfo : EIATTR_NUM_BARRIERS
	.align		4
        /*0030*/ 	.byte	0x02, 0x4c
        /*0032*/ 	.byte	0x01
	.zero		1


	//----- nvinfo : EIATTR_MERCURY_ISA_VERSION
	.align		4
        /*0034*/ 	.byte	0x03, 0x5f
        /*0036*/ 	.short	0x0101


	//----- nvinfo : EIATTR_VRC_CTA_INIT_COUNT
	.align		4
        /*0038*/ 	.byte	0x02, 0x4a
	.zero		1
	.zero		1


	//----- nvinfo : EIATTR_EXIT_INSTR_OFFSETS
	.align		4
        /*003c*/ 	.byte	0x04, 0x1c
        /*003e*/ 	.short	(.L_75 - .L_74)


	//   ....[0]....
.L_74:
        /*0040*/ 	.word	0x000001e0


	//   ....[1]....
        /*0044*/ 	.word	0x00000260


	//----- nvinfo : EIATTR_CBANK_PARAM_SIZE
	.align		4
.L_75:
        /*0048*/ 	.byte	0x03, 0x19
        /*004a*/ 	.short	0x0010


	//----- nvinfo : EIATTR_PARAM_CBANK
	.align		4
        /*004c*/ 	.byte	0x04, 0x0a
        /*004e*/ 	.short	(.L_77 - .L_76)
	.align		4
.L_76:
        /*0050*/ 	.word	index@(.nv.constant0._Z7reduce1PiS_)
        /*0054*/ 	.short	0x0380
        /*0056*/ 	.short	0x0010


	//----- nvinfo : EIATTR_SW_WAR
	.align		4
.L_77:
        /*0058*/ 	.byte	0x04, 0x36
        /*005a*/ 	.short	(.L_79 - .L_78)
.L_78:
        /*005c*/ 	.word	0x00000008
.L_79:


//--------------------- .nv.info._Z6DoIterPdS_    --------------------------
	.section	.nv.info._Z6DoIterPdS_,"",@"SHT_CUDA_INFO"
	.sectionflags	@""
	.align	4


	//----- nvinfo : EIATTR_CUDA_API_VERSION
	.align		4
        /*0000*/ 	.byte	0x04, 0x37
        /*0002*/ 	.short	(.L_81 - .L_80)
.L_80:
        /*0004*/ 	.word	0x00000082


	//----- nvinfo : EIATTR_KPARAM_INFO
	.align		4
.L_81:
        /*0008*/ 	.byte	0x04, 0x17
        /*000a*/ 	.short	(.L_83 - .L_82)
.L_82:
        /*000c*/ 	.word	0x00000000
        /*0010*/ 	.short	0x0001
        /*0012*/ 	.short	0x0008
        /*0014*/ 	.byte	0x00, 0xf5, 0x21, 0x00


	//----- nvinfo : EIATTR_KPARAM_INFO
	.align		4
.L_83:
        /*0018*/ 	.byte	0x04, 0x17
        /*001a*/ 	.short	(.L_85 - .L_84)
.L_84:
        /*001c*/ 	.word	0x00000000
        /*0020*/ 	.short	0x0000
        /*0022*/ 	.short	0x0000
        /*0024*/ 	.byte	0x00, 0xf5, 0x21, 0x00


	//----- nvinfo : EIATTR_SPARSE_MMA_MASK
	.align		4
.L_85:
        /*0028*/ 	.byte	0x03, 0x50
        /*002a*/ 	.short	0x0000


	//----- nvinfo : EIATTR_MAXREG_COUNT
	.align		4
        /*002c*/ 	.byte	0x03, 0x1b
        /*002e*/ 	.short	0x00ff


	//----- nvinfo : EIATTR_NUM_BARRIERS
	.align		4
        /*0030*/ 	.byte	0x02, 0x4c
        /*0032*/ 	.byte	0x01
	.zero		1


	//----- nvinfo : EIATTR_MERCURY_ISA_VERSION
	.align		4
        /*0034*/ 	.byte	0x03, 0x5f
        /*0036*/ 	.short	0x0101


	//----- nvinfo : EIATTR_VRC_CTA_INIT_COUNT
	.align		4
        /*0038*/ 	.byte	0x02, 0x4a
	.zero		1
	.zero		1


	//----- nvinfo : EIATTR_EXIT_INSTR_OFFSETS
	.align		4
        /*003c*/ 	.byte	0x04, 0x1c
        /*003e*/ 	.short	(.L_87 - .L_86)


	//   ....[0]....
.L_86:
        /*0040*/ 	.word	0x00000800


	//----- nvinfo : EIATTR_CRS_STACK_SIZE
	.align		4
.L_87:
        /*0044*/ 	.byte	0x04, 0x1e
        /*0046*/ 	.short	(.L_89 - .L_88)
.L_88:
        /*0048*/ 	.word	0x00000000


	//----- nvinfo : EIATTR_CBANK_PARAM_SIZE
	.align		4
.L_89:
        /*004c*/ 	.byte	0x03, 0x19
        /*004e*/ 	.short	0x0010


	//----- nvinfo : EIATTR_PARAM_CBANK
	.align		4
        /*0050*/ 	.byte	0x04, 0x0a
        /*0052*/ 	.short	(.L_91 - .L_90)
	.align		4
.L_90:
        /*0054*/ 	.word	index@(.nv.constant0._Z6DoIterPdS_)
        /*0058*/ 	.short	0x0380
        /*005a*/ 	.short	0x0010


	//----- nvinfo : EIATTR_SW_WAR
	.align		4
.L_91:
        /*005c*/ 	.byte	0x04, 0x36
        /*005e*/ 	.short	(.L_93 - .L_92)
.L_92:
        /*0060*/ 	.word	0x00000008
.L_93:


//--------------------- .nv.callgraph             --------------------------
	.section	.nv.callgraph,"",@"SHT_CUDA_CALLGRAPH"
	.align	4
	.sectionentsize	8
	.align		4
        /*0000*/ 	.word	0x00000000
	.align		4
        /*0004*/ 	.word	0xffffffff
	.align		4
        /*0008*/ 	.word	0x00000000
	.align		4
        /*000c*/ 	.word	0xfffffffe
	.align		4
        /*0010*/ 	.word	0x00000000
	.align		4
        /*0014*/ 	.word	0xfffffffd
	.align		4
        /*0018*/ 	.word	0x00000000
	.align		4
        /*001c*/ 	.word	0xfffffffc


//--------------------- .nv.constant3             --------------------------
	.section	.nv.constant3,"a",@progbits
	.align	4
.nv.constant3:
	.type		n,@object
	.size		n,(.L_0 - n)
n:
	.zero		4
.L_0:


//--------------------- .nv.constant4             --------------------------
	.section	.nv.constant4,"a",@progbits
	.align	8
	.align		8
.nv.constant4:
        /*0000*/ 	.dword	_ZN34_INTERNAL_65c9c7ab_4_k_cu_d8327bb24cuda3std3__45__cpo5beginE
	.align		8
        /*0008*/ 	.dword	_ZN34_INTERNAL_65c9c7ab_4_k_cu_d8327bb24cuda3std3__45__cpo3endE
	.align		8
        /*0010*/ 	.dword	_ZN34_INTERNAL_65c9c7ab_4_k_cu_d8327bb24cuda3std3__45__cpo6cbeginE
	.align		8
        /*0018*/ 	.dword	_ZN34_INTERNAL_65c9c7ab_4_k_cu_d8327bb24cuda3std3__45__cpo4cendE
	.align		8
        /*0020*/ 	.dword	_ZN34_INTERNAL_65c9c7ab_4_k_cu_d8327bb24cuda3std3__45__cpo6rbeginE
	.align		8
        /*0028*/ 	.dword	_ZN34_INTERNAL_65c9c7ab_4_k_cu_d8327bb24cuda3std3__45__cpo4rendE
	.align		8
        /*0030*/ 	.dword	_ZN34_INTERNAL_65c9c7ab_4_k_cu_d8327bb24cuda3std3__45__cpo7crbeginE
	.align		8
        /*0038*/ 	.dword	_ZN34_INTERNAL_65c9c7ab_4_k_cu_d8327bb24cuda3std3__45__cpo5crendE
	.align		8
        /*0040*/ 	.dword	_ZN34_INTERNAL_65c9c7ab_4_k_cu_d8327bb24cuda3std3__436_GLOBAL__N__65c9c7ab_4_k_cu_d8327bb26ignoreE
	.align		8
        /*0048*/ 	.dword	_ZN34_INTERNAL_65c9c7ab_4_k_cu_d8327bb24cuda3std3__419piecewise_constructE
	.align		8
        /*0050*/ 	.dword	_ZN34_INTERNAL_65c9c7ab_4_k_cu_d8327bb24cuda3std3__48in_placeE
	.align		8
        /*0058*/ 	.dword	_ZN34_INTERNAL_65c9c7ab_4_k_cu_d8327bb24cuda3std3__420unreachable_sentinelE
	.align		8
        /*0060*/ 	.dword	_ZN34_INTERNAL_65c9c7ab_4_k_cu_d8327bb24cuda3std3__47nulloptE
	.align		8
        /*0068*/ 	.dword	_ZN34_INTERNAL_65c9c7ab_4_k_cu_d8327bb24cuda3std3__48unexpectE
	.align		8
        /*0070*/ 	.dword	_ZN34_INTERNAL_65c9c7ab_4_k_cu_d8327bb24cuda3std6ranges3__45__cpo4swapE
	.align		8
        /*0078*/ 	.dword	_ZN34_INTERNAL_65c9c7ab_4_k_cu_d8327bb24cuda3std6ranges3__45__cpo9iter_moveE
	.align		8
        /*0080*/ 	.dword	_ZN34_INTERNAL_65c9c7ab_4_k_cu_d8327bb24cuda3std6ranges3__45__cpo5beginE
	.align		8
        /*0088*/ 	.dword	_ZN34_INTERNAL_65c9c7ab_4_k_cu_d8327bb24cuda3std6ranges3__45__cpo3endE
	.align		8
        /*0090*/ 	.dword	_ZN34_INTERNAL_65c9c7ab_4_k_cu_d8327bb24cuda3std6ranges3__45__cpo6cbeginE
	.align		8
        /*0098*/ 	.dword	_ZN34_INTERNAL_65c9c7ab_4_k_cu_d8327bb24cuda3std6ranges3__45__cpo4cendE
	.align		8
        /*00a0*/ 	.dword	_ZN34_INTERNAL_65c9c7ab_4_k_cu_d8327bb24cuda3std6ranges3__45__cpo7advanceE
	.align		8
        /*00a8*/ 	.dword	_ZN34_INTERNAL_65c9c7ab_4_k_cu_d8327bb24cuda3std6ranges3__45__cpo9iter_swapE
	.align		8
        /*00b0*/ 	.dword	_ZN34_INTERNAL_65c9c7ab_4_k_cu_d8327bb24cuda3std6ranges3__45__cpo4nextE
	.align		8
        /*00b8*/ 	.dword	_ZN34_INTERNAL_65c9c7ab_4_k_cu_d8327bb24cuda3std6ranges3__45__cpo4prevE
	.align		8
        /*00c0*/ 	.dword	_ZN34_INTERNAL_65c9c7ab_4_k_cu_d8327bb24cuda3std6ranges3__45__cpo4dataE
	.align		8
        /*00c8*/ 	.dword	_ZN34_INTERNAL_65c9c7ab_4_k_cu_d8327bb24cuda3std6ranges3__45__cpo5cdataE
	.align		8
        /*00d0*/ 	.dword	_ZN34_INTERNAL_65c9c7ab_4_k_cu_d8327bb24cuda3std6ranges3__45__cpo4sizeE
	.align		8
        /*00d8*/ 	.dword	_ZN34_INTERNAL_65c9c7ab_4_k_cu_d8327bb24cuda3std6ranges3__45__cpo5ssizeE
	.align		8
        /*00e0*/ 	.dword	_ZN34_INTERNAL_65c9c7ab_4_k_cu_d8327bb24cuda3std6ranges3__45__cpo8distanceE
	.align		8
        /*00e8*/ 	.dword	_ZN34_INTERNAL_65c9c7ab_4_k_cu_d8327bb26thrust24THRUST_300001_SM_1000_NS8cuda_cub3parE
	.align		8
        /*00f0*/ 	.dword	_ZN34_INTERNAL_65c9c7ab_4_k_cu_d8327bb26thrust24THRUST_300001_SM_1000_NS8cuda_cub10par_nosyncE
	.align		8
        /*00f8*/ 	.dword	_ZN34_INTERNAL_65c9c7ab_4_k_cu_d8327bb26thrust24THRUST_300001_SM_1000_NS6system6detail10sequential3seqE
	.align		8
        /*0100*/ 	.dword	_ZN34_INTERNAL_65c9c7ab_4_k_cu_d8327bb26thrust24THRUST_300001_SM_1000_NS12placeholders2_1E
	.align		8
        /*0108*/ 	.dword	_ZN34_INTERNAL_65c9c7ab_4_k_cu_d8327bb26thrust24THRUST_300001_SM_1000_NS12placeholders2_2E
	.align		8
        /*0110*/ 	.dword	_ZN34_INTERNAL_65c9c7ab_4_k_cu_d8327bb26thrust24THRUST_300001_SM_1000_NS12placeholders2_3E
	.align		8
        /*0118*/ 	.dword	_ZN34_INTERNAL_65c9c7ab_4_k_cu_d8327bb26thrust24THRUST_300001_SM_1000_NS12placeholders2_4E
	.align		8
        /*0120*/ 	.dword	_ZN34_INTERNAL_65c9c7ab_4_k_cu_d8327bb26thrust24THRUST_300001_SM_1000_NS12placeholders2_5E
	.align		8
        /*0128*/ 	.dword	_ZN34_INTERNAL_65c9c7ab_4_k_cu_d8327bb26thrust24THRUST_300001_SM_1000_NS12placeholders2_6E
	.align		8
        /*0130*/ 	.dword	_ZN34_INTERNAL_65c9c7ab_4_k_cu_d8327bb26thrust24THRUST_300001_SM_1000_NS12placeholders2_7E
	.align		8
        /*0138*/ 	.dword	_ZN34_INTERNAL_65c9c7ab_4_k_cu_d8327bb26thrust24THRUST_300001_SM_1000_NS12placeholders2_8E
	.align		8
        /*0140*/ 	.dword	_ZN34_INTERNAL_65c9c7ab_4_k_cu_d8327bb26thrust24THRUST_300001_SM_1000_NS12placeholders2_9E
	.align		8
        /*0148*/ 	.dword	_ZN34_INTERNAL_65c9c7ab_4_k_cu_d8327bb26thrust24THRUST_300001_SM_1000_NS12placeholders3_10E
	.align		8
        /*0150*/ 	.dword	_ZN34_INTERNAL_65c9c7ab_4_k_cu_d8327bb26thrust24THRUST_300001_SM_1000_NS3seqE


//--------------------- .text._ZN3cub18CUB_300001_SM_10006detail11EmptyKernelIvEEvv --------------------------
	.section	.text._ZN3cub18CUB_300001_SM_10006detail11EmptyKernelIvEEvv,"ax",@progbits
	.align	128
        .global         _ZN3cub18CUB_300001_SM_10006detail11EmptyKernelIvEEvv
        .type           _ZN3cub18CUB_300001_SM_10006detail11EmptyKernelIvEEvv,@function
        .size           _ZN3cub18CUB_300001_SM_10006detail11EmptyKernelIvEEvv,(.L_x_15 - _ZN3cub18CUB_300001_SM_10006detail11EmptyKernelIvEEvv)
        .other          _ZN3cub18CUB_300001_SM_10006detail11EmptyKernelIvEEvv,@"STO_CUDA_ENTRY STV_DEFAULT"
_ZN3cub18CUB_300001_SM_10006detail11EmptyKernelIvEEvv:
.text._ZN3cub18CUB_300001_SM_10006detail11EmptyKernelIvEEvv:
[----:B------:R-:W-:Y:S01]  /*0000*/  LDC R1, c[0x0][0x37c] ;  /* 0x0000df00ff017b82 */ /* 0x000fe20000000800 */
[----:B------:R-:W-:Y:S05]  /*0010*/  EXIT ;  /* 0x000000000000794d */ /* 0x000fea0003800000 */
.L_x_0:
[----:B------:R-:W-:-:S00]  /*0020*/  BRA `(.L_x_0) ;  /* 0xfffffffc00fc7947 */ /* 0x000fc0000383ffff */
[----:B------:R-:W-:-:S00]  /*0030*/  NOP ;  /* 0x0000000000007918 */ /* 0x000fc00000000000 */
        /* <DEDUP_REMOVED lines=12> */
.L_x_15:


//--------------------- .text._Z7reduce1PiS_      --------------------------
	.section	.text._Z7reduce1PiS_,"ax",@progbits
	.align	128
        .global         _Z7reduce1PiS_
        .type           _Z7reduce1PiS_,@function
        .size           _Z7reduce1PiS_,(.L_x_16 - _Z7reduce1PiS_)
        .other          _Z7reduce1PiS_,@"STO_CUDA_ENTRY STV_DEFAULT"
_Z7reduce1PiS_:
.text._Z7reduce1PiS_:
[----:B------:R-:W-:Y:S01]  /*0000*/  LDC R1, c[0x0][0x37c] ;  /* 0x0000df00ff017b82 */ /* 0x000fe20000000800 */
[----:B------:R-:W0:Y:S07]  /*0010*/  S2R R6, SR_TID.X ;  /* 0x0000000000067919 */ /* 0x000e2e0000002100 */
[----:B------:R-:W1:Y:S01]  /*0020*/  LDC.64 R2, c[0x0][0x380] ;  /* 0x0000e000ff027b82 */ /* 0x000e620000000a00 */
[----:B------:R-:W0:Y:S01]  /*0030*/  LDCU UR8, c[0x0][0x360] ;  /* 0x00006c00ff0877ac */ /* 0x000e220008000800 */
[----:B------:R-:W0:Y:S01]  /*0040*/  S2R R7, SR_CTAID.X ;  /* 0x0000000000077919 */ /* 0x000e220000002500 */
[----:B------:R-:W2:Y:S01]  /*0050*/  LDCU.64 UR6, c[0x0][0x358] ;  /* 0x00006b00ff0677ac */ /* 0x000ea20008000a00 */
[----:B0-----:R-:W-:-:S04]  /*0060*/  IMAD R5, R7, UR8, R6 ;  /* 0x0000000807057c24 */ /* 0x001fc8000f8e0206 */
[----:B-1----:R-:W-:-:S06]  /*0070*/  IMAD.WIDE.U32 R2, R5, 0x4, R2 ;  /* 0x0000000405027825 */ /* 0x002fcc00078e0002 */
[----:B--2---:R-:W2:Y:S01]  /*0080*/  LDG.E R2, desc[UR6][R2.64] ;  /* 0x0000000602027981 */ /* 0x004ea2000c1e1900 */
[----:B------:R-:W0:Y:S01]  /*0090*/  S2UR UR5, SR_CgaCtaId ;  /* 0x00000000000579c3 */ /* 0x000e220000008800 */
[----:B------:R-:W-:Y:S01]  /*00a0*/  UMOV UR4, 0x400 ;  /* 0x0000040000047882 */ /* 0x000fe20000000000 */
[----:B------:R-:W-:Y:S01]  /*00b0*/  UISETP.GE.U32.AND UP0, UPT, UR8, 0x2, UPT ;  /* 0x000000020800788c */ /* 0x000fe2000bf06070 */
[----:B------:R-:W-:Y:S01]  /*00c0*/  ISETP.NE.AND P0, PT, R6, RZ, PT ;  /* 0x000000ff0600720c */ /* 0x000fe20003f05270 */
[----:B0-----:R-:W-:-:S06]  /*00d0*/  ULEA UR4, UR5, UR4, 0x18 ;  /* 0x0000000405047291 */ /* 0x001fcc000f8ec0ff */
[----:B------:R-:W-:-:S05]  /*00e0*/  LEA R5, R6, UR4, 0x2 ;  /* 0x0000000406057c11 */ /* 0x000fca000f8e10ff */
[----:B--2---:R0:W-:Y:S01]  /*00f0*/  STS [R5], R2 ;  /* 0x0000000205007388 */ /* 0x0041e20000000800 */
[----:B------:R-:W-:Y:S06]  /*0100*/  BAR.SYNC.DEFER_BLOCKING 0x0 ;  /* 0x0000000000007b1d */ /* 0x000fec0000010000 */
[----:B------:R-:W-:Y:S05]  /*0110*/  BRA.U !UP0, `(.L_x_1) ;  /* 0x0000000108307547 */ /* 0x000fea000b800000 */
[----:B------:R-:W-:-:S07]  /*0120*/  IMAD.U32 R0, RZ, RZ, UR8 ;  /* 0x00000008ff007e24 */ /* 0x000fce000f8e00ff */
.L_x_2:
[----:B------:R-:W-:-:S04]  /*0130*/  SHF.R.U32.HI R8, RZ, 0x1, R0 ;  /* 0x00000001ff087819 */ /* 0x000fc80000011600 */
[----:B------:R-:W-:-:S13]  /*0140*/  ISETP.GE.U32.AND P1, PT, R6, R8, PT ;  /* 0x000000080600720c */ /* 0x000fda0003f26070 */
[----:B0-----:R-:W-:Y:S01]  /*0150*/  @!P1 IMAD R2, R8, 0x4, R5 ;  /* 0x0000000408029824 */ /* 0x001fe200078e0205 */
[----:B------:R-:W-:Y:S05]  /*0160*/  @!P1 LDS R3, [R5] ;  /* 0x0000000005039984 */ /* 0x000fea0000000800 */
[----:B------:R-:W0:Y:S02]  /*0170*/  @!P1 LDS R2, [R2] ;  /* 0x0000000002029984 */ /* 0x000e240000000800 */
[----:B0-----:R-:W-:-:S05]  /*0180*/  @!P1 IADD3 R4, PT, PT, R2, R3, RZ ;  /* 0x0000000302049210 */ /* 0x001fca0007ffe0ff */
[----:B------:R1:W-:Y:S01]  /*0190*/  @!P1 STS [R5], R4 ;  /* 0x0000000405009388 */ /* 0x0003e20000000800 */
[----:B------:R-:W-:Y:S01]  /*01a0*/  BAR.SYNC.DEFER_BLOCKING 0x0 ;  /* 0x0000000000007b1d */ /* 0x000fe20000010000 */
[----:B------:R-:W-:Y:S01]  /*01b0*/  ISETP.GT.U32.AND P1, PT, R0, 0x3, PT ;  /* 0x000000030000780c */ /* 0x000fe20003f24070 */
[----:B------:R-:W-:-:S12]  /*01c0*/  IMAD.MOV.U32 R0, RZ, RZ, R8 ;  /* 0x000000ffff007224 */ /* 0x000fd800078e0008 */
[----:B-1----:R-:W-:Y:S05]  /*01d0*/  @P1 BRA `(.L_x_2) ;  /* 0xfffffffc00d41947 */ /* 0x002fea000383ffff */
.L_x_1:
[----:B------:R-:W-:Y:S05]  /*01e0*/  @P0 EXIT ;  /* 0x000000000000094d */ /* 0x000fea0003800000 */
[----:B------:R-:W1:Y:S01]  /*01f0*/  S2UR UR5, SR_CgaCtaId ;  /* 0x00000000000579c3 */ /* 0x000e620000008800 */
[----:B------:R-:W-:-:S07]  /*0200*/  UMOV UR4, 0x400 ;  /* 0x0000040000047882 */ /* 0x000fce0000000000 */
[----:B0-----:R-:W0:Y:S01]  /*0210*/  LDC.64 R2, c[0x0][0x388] ;  /* 0x0000e200ff027b82 */ /* 0x001e220000000a00 */
[----:B-1----:R-:W-:Y:S01]  /*0220*/  ULEA UR4, UR5, UR4, 0x18 ;  /* 0x0000000405047291 */ /* 0x002fe2000f8ec0ff */
[----:B0-----:R-:W-:-:S08]  /*0230*/  IMAD.WIDE.U32 R2, R7, 0x4, R2 ;  /* 0x0000000407027825 */ /* 0x001fd000078e0002 */
[----:B------:R-:W0:Y:S04]  /*0240*/  LDS R5, [UR4] ;  /* 0x00000004ff057984 */ /* 0x000e280008000800 */
[----:B0-----:R-:W-:Y:S01]  /*0250*/  STG.E desc[UR6][R2.64], R5 ;  /* 0x0000000502007986 */ /* 0x001fe2000c101906 */
[----:B------:R-:W-:Y:S05]  /*0260*/  EXIT ;  /* 0x000000000000794d */ /* 0x000fea0003800000 */
.L_x_3:
        /* <DEDUP_REMOVED lines=9> */
.L_x_16:


//--------------------- .text._Z6DoIterPdS_       --------------------------
	.section	.text._Z6DoIterPdS_,"ax",@progbits
	.align	128
        .global         _Z6DoIterPdS_
        .type           _Z6DoIterPdS_,@function
        .size           _Z6DoIterPdS_,(.L_x_17 - _Z6DoIterPdS_)
        .other          _Z6DoIterPdS_,@"STO_CUDA_ENTRY STV_DEFAULT"
_Z6DoIterPdS_:
.text._Z6DoIterPdS_:
[----:B------:R-:W0:Y:S01]  /*0000*/  LDC R1, c[0x0][0x37c] ;  /* 0x0000df00ff017b82 */ /* 0x000e220000000800 */
[----:B------:R-:W1:Y:S07]  /*0010*/  S2R R5, SR_TID.X ;  /* 0x0000000000057919 */ /* 0x000e6e0000002100 */
[----:B------:R-:W1:Y:S01]  /*0020*/  S2UR UR4, SR_CTAID.X ;  /* 0x00000000000479c3 */ /* 0x000e620000002500 */
[----:B------:R-:W2:Y:S01]  /*0030*/  LDCU.64 UR6, c[0x0][0x358] ;  /* 0x00006b00ff0677ac */ /* 0x000ea20008000a00 */
[----:B0-----:R-:W-:Y:S01]  /*0040*/  VIADD R1, R1, 0xffffffd8 ;  /* 0xffffffd801017836 */ /* 0x001fe20000000000 */
[----:B------:R-:W0:Y:S01]  /*0050*/  S2R R7, SR_CTAID.Y ;  /* 0x0000000000077919 */ /* 0x000e220000002600 */
[----:B------:R-:W3:Y:S04]  /*0060*/  S2R R8, SR_TID.Y ;  /* 0x0000000000087919 */ /* 0x000ee80000002200 */
[----:B------:R-:W1:Y:S01]  /*0070*/  LDC R4, c[0x0][0x360] ;  /* 0x0000d800ff047b82 */ /* 0x000e620000000800 */
[----:B------:R-:W0:Y:S07]  /*0080*/  LDCU UR8, c[0x0][0x374] ;  /* 0x00006e80ff0877ac */ /* 0x000e2e0008000800 */
[----:B------:R-:W3:Y:S08]  /*0090*/  LDC R15, c[0x0][0x364] ;  /* 0x0000d900ff0f7b82 */ /* 0x000ef00000000800 */
[----:B------:R-:W4:Y:S01]  /*00a0*/  LDC.64 R2, c[0x0][0x380] ;  /* 0x0000e000ff027b82 */ /* 0x000f220000000a00 */
[----:B-1----:R-:W-:-:S04]  /*00b0*/  IMAD R0, R4, UR4, R5 ;  /* 0x0000000404007c24 */ /* 0x002fc8000f8e0205 */
[----:B0-----:R-:W-:-:S04]  /*00c0*/  IMAD R14, R0, UR8, R7 ;  /* 0x00000008000e7c24 */ /* 0x001fc8000f8e0207 */
[----:B---3--:R-:W-:-:S04]  /*00d0*/  IMAD R14, R14, R15, R8 ;  /* 0x0000000f0e0e7224 */ /* 0x008fc800078e0208 */
[----:B----4-:R-:W-:-:S05]  /*00e0*/  IMAD.WIDE R10, R14, 0x8, R2 ;  /* 0x000000080e0a7825 */ /* 0x010fca00078e0202 */
[----:B--2---:R0:W5:Y:S01]  /*00f0*/  LDG.E.64 R12, desc[UR6][R10.64] ;  /* 0x000000060a0c7981 */ /* 0x004162000c1e1b00 */
[----:B------:R-:W-:Y:S01]  /*0100*/  LOP3.LUT P0, RZ, R5, UR4, RZ, 0xfc, !PT ;  /* 0x0000000405ff7c12 */ /* 0x000fe2000f80fcff */
[----:B------:R-:W-:Y:S01]  /*0110*/  BSSY.RECONVERGENT B0, `(.L_x_4) ;  /* 0x0000009000007945 */ /* 0x000fe20003800200 */
[----:B------:R-:W-:-:S11]  /*0120*/  PLOP3.LUT P1, PT, PT, PT, PT, 0x8, 0x80 ;  /* 0x000000000080781c */ /* 0x000fd60003f2e170 */
[----:B0-----:R-:W-:Y:S05]  /*0130*/  @!P0 BRA `(.L_x_5) ;  /* 0x0000000000188947 */ /* 0x001fea0003800000 */
[----:B------:R-:W0:Y:S01]  /*0140*/  LDCU UR4, c[0x3][URZ] ;  /* 0x00c00000ff0477ac */ /* 0x000e220008000800 */
[----:B------:R-:W-:Y:S01]  /*0150*/  LOP3.LUT P0, RZ, R7, R8, RZ, 0xfc, !PT ;  /* 0x0000000807ff7212 */ /* 0x000fe2000780fcff */
[----:B0-----:R-:W-:-:S06]  /*0160*/  UIADD3 UR4, UPT, UPT, UR4, -0x1, URZ ;  /* 0xffffffff04047890 */ /* 0x001fcc000fffe0ff */
[----:B------:R-:W-:-:S13]  /*0170*/  ISETP.GE.U32.OR P0, PT, R0, UR4, !P0 ;  /* 0x0000000400007c0c */ /* 0x000fda000c706470 */
[----:B------:R-:W-:-:S05]  /*0180*/  @!P0 IMAD R0, R15, R7, R8 ;  /* 0x000000070f008224 */ /* 0x000fca00078e0208 */
[----:B------:R-:W-:-:S13]  /*0190*/  @!P0 ISETP.LT.U32.AND P1, PT, R0, UR4, PT ;  /* 0x0000000400008c0c */ /* 0x000fda000bf21070 */
.L_x_5:
[----:B------:R-:W-:Y:S05]  /*01a0*/  BSYNC.RECONVERGENT B0 ;  /* 0x0000000000007941 */ /* 0x000fea0003800200 */
.L_x_4:
[----:B------:R-:W0:Y:S01]  /*01b0*/  S2UR UR5, SR_CgaCtaId ;  /* 0x00000000000579c3 */ /* 0x000e220000008800 */
[----:B------:R-:W-:Y:S01]  /*01c0*/  UMOV UR4, 0x400 ;  /* 0x0000040000047882 */ /* 0x000fe20000000000 */
[----:B------:R-:W-:Y:S01]  /*01d0*/  IMAD R0, R5, R15, R8 ;  /* 0x0000000f05007224 */ /* 0x000fe200078e0208 */
[----:B------:R-:W-:Y:S01]  /*01e0*/  BSSY.RECONVERGENT B0, `(.L_x_6) ;  /* 0x000005e000007945 */ /* 0x000fe20003800200 */
[----:B0-----:R-:W-:-:S06]  /*01f0*/  ULEA UR4, UR5, UR4, 0x18 ;  /* 0x0000000405047291 */ /* 0x001fcc000f8ec0ff */
[----:B------:R-:W-:-:S05]  /*0200*/  LEA R16, R0, UR4, 0x3 ;  /* 0x0000000400107c11 */ /* 0x000fca000f8e18ff */
[----:B-----5:R0:W-:Y:S01]  /*0210*/  STS.64 [R16], R12 ;  /* 0x0000000c10007388 */ /* 0x0201e20000000a00 */
[----:B------:R-:W-:Y:S06]  /*0220*/  BAR.SYNC.DEFER_BLOCKING 0x0 ;  /* 0x0000000000007b1d */ /* 0x000fec0000010000 */
[----:B------:R-:W-:Y:S05]  /*0230*/  @!P1 BRA `(.L_x_7) ;  /* 0x0000000400609947 */ /* 0x000fea0003800000 */
[----:B------:R-:W-:Y:S01]  /*0240*/  ISETP.NE.AND P0, PT, R5, RZ, PT ;  /* 0x000000ff0500720c */ /* 0x000fe20003f05270 */
[----:B------:R-:W-:-:S05]  /*0250*/  VIADD R4, R4, 0xffffffff ;  /* 0xffffffff04047836 */ /* 0x000fca0000000000 */
[----:B------:R-:W-:-:S07]  /*0260*/  ISETP.NE.AND P1, PT, R5, R4, PT ;  /* 0x000000040500720c */ /* 0x000fce0003f25270 */
[----:B------:R-:W-:-:S05]  /*0270*/  @!P0 IADD3 R19, PT, PT, RZ, -UR8, RZ ;  /* 0x80000008ff138c10 */ /* 0x000fca000fffe0ff */
[C-C-:B------:R-:W-:Y:S02]  /*0280*/  @!P0 IMAD R19, R15.reuse, R19, R14.reuse ;  /* 0x000000130f138224 */ /* 0x140fe400078e020e */
[----:B------:R-:W-:Y:S02]  /*0290*/  @!P1 IMAD R21, R15, UR8, R14 ;  /* 0x000000080f159c24 */ /* 0x000fe4000f8e020e */
[----:B------:R-:W-:-:S04]  /*02a0*/  @!P0 IMAD.WIDE.U32 R18, R19, 0x8, R2 ;  /* 0x0000000813128825 */ /* 0x000fc800078e0002 */
[----:B------:R-:W-:Y:S01]  /*02b0*/  @!P1 IMAD.WIDE.U32 R20, R21, 0x8, R2 ;  /* 0x0000000815149825 */ /* 0x000fe200078e0002 */
[----:B------:R-:W2:Y:S04]  /*02c0*/  @!P0 LDG.E.64 R4, desc[UR6][R18.64] ;  /* 0x0000000612048981 */ /* 0x000ea8000c1e1b00 */
[----:B------:R-:W2:Y:S01]  /*02d0*/  @!P1 LDG.E.64 R6, desc[UR6][R20.64] ;  /* 0x0000000614069981 */ /* 0x000ea2000c1e1b00 */
[----:B------:R-:W-:Y:S01]  /*02e0*/  VIADD R3, R15, 0xffffffff ;  /* 0xffffffff0f037836 */ /* 0x000fe20000000000 */
[----:B------:R-:W-:-:S04]  /*02f0*/  ISETP.NE.AND P2, PT, R8, RZ, PT ;  /* 0x000000ff0800720c */ /* 0x000fc80003f45270 */
[----:B------:R-:W-:-:S09]  /*0300*/  ISETP.NE.AND P3, PT, R8, R3, PT ;  /* 0x000000030800720c */ /* 0x000fd20003f65270 */
[----:B------:R-:W3:Y:S04]  /*0310*/  @!P2 LDG.E.64 R2, desc[UR6][R10.64+-0x8] ;  /* 0xfffff8060a02a981 */ /* 0x000ee8000c1e1b00 */
[----:B------:R-:W4:Y:S01]  /*0320*/  @!P3 LDG.E.64 R8, desc[UR6][R10.64+0x8] ;  /* 0x000008060a08b981 */ /* 0x000f22000c1e1b00 */
[----:B------:R-:W-:Y:S01]  /*0330*/  @P0 IADD3 R0, PT, PT, R0, -R15, RZ ;  /* 0x8000000f00000210 */ /* 0x000fe20007ffe0ff */
[----:B------:R-:W-:-:S03]  /*0340*/  @P1 IMAD R22, R15, 0x8, R16 ;  /* 0x000000080f161824 */ /* 0x000fc600078e0210 */
[----:B------:R-:W-:Y:S02]  /*0350*/  @P0 LEA R17, R0, UR4, 0x3 ;  /* 0x0000000400110c11 */ /* 0x000fe4000f8e18ff */
[----:B------:R-:W-:-:S03]  /*0360*/  MOV R0, 0x1 ;  /* 0x0000000100007802 */ /* 0x000fc60000000f00 */
[----:B------:R-:W-:Y:S04]  /*0370*/  @P0 LDS.64 R4, [R17] ;  /* 0x0000000011040984 */ /* 0x000fe80000000a00 */
[----:B------:R-:W2:Y:S04]  /*0380*/  @P1 LDS.64 R6, [R22] ;  /* 0x0000000016061984 */ /* 0x000ea80000000a00 */
[----:B------:R-:W-:Y:S04]  /*0390*/  @P2 LDS.64 R2, [R16+-0x8] ;  /* 0xfffff80010022984 */ /* 0x000fe80000000a00 */
[----:B------:R-:W4:Y:S01]  /*03a0*/  @P3 LDS.64 R8, [R16+0x8] ;  /* 0x0000080010083984 */ /* 0x000f220000000a00 */
[----:B--2---:R-:W-:-:S03]  /*03b0*/  DSETP.GT.AND P0, PT, R4, R6, PT ;  /* 0x000000060400722a */ /* 0x004fc60003f04000 */
[----:B------:R1:W-:Y:S04]  /*03c0*/  STL.64 [R1+0x8], R6 ;  /* 0x0000080601007387 */ /* 0x0003e80000100a00 */
[----:B------:R1:W-:Y:S07]  /*03d0*/  STL.64 [R1], R4 ;  /* 0x0000000401007387 */ /* 0x0003ee0000100a00 */
[----:B------:R-:W-:Y:S01]  /*03e0*/  @P0 IMAD.MOV.U32 R0, RZ, RZ, RZ ;  /* 0x000000ffff000224 */ /* 0x000fe200078e00ff */
[----:B------:R1:W-:Y:S04]  /*03f0*/  @P0 STL.64 [R1+0x8], R4 ;  /* 0x0000080401000387 */ /* 0x0003e80000100a00 */
[----:B------:R-:W-:Y:S01]  /*0400*/  LEA R15, R0, R1, 0x3 ;  /* 0x00000001000f7211 */ /* 0x000fe200078e18ff */
[----:B----4-:R1:W-:Y:S04]  /*0410*/  STL.64 [R1+0x18], R8 ;  /* 0x0000180801007387 */ /* 0x0103e80000100a00 */
[----:B---3--:R1:W-:Y:S04]  /*0420*/  STL.64 [R1+0x10], R2 ;  /* 0x0000100201007387 */ /* 0x0083e80000100a00 */
[----:B------:R1:W-:Y:S04]  /*0430*/  STL.64 [R15], R6 ;  /* 0x000000060f007387 */ /* 0x0003e80000100a00 */
[----:B------:R-:W2:Y:S01]  /*0440*/  LDL.64 R10, [R1+0x8] ;  /* 0x00000800010a7983 */ /* 0x000ea20000100a00 */
[----:B------:R-:W-:Y:S01]  /*0450*/  BSSY.RECONVERGENT B1, `(.L_x_8) ;  /* 0x000000a000017945 */ /* 0x000fe20003800200 */
[----:B------:R-:W-:Y:S01]  /*0460*/  IMAD.MOV.U32 R0, RZ, RZ, 0x2 ;  /* 0x00000002ff007424 */ /* 0x000fe200078e00ff */
[----:B--2---:R-:W-:-:S14]  /*0470*/  DSETP.GT.AND P0, PT, R10, R2, PT ;  /* 0x000000020a00722a */ /* 0x004fdc0003f04000 */
[----:B-1----:R-:W-:Y:S05]  /*0480*/  @!P0 BRA `(.L_x_9) ;  /* 0x0000000000188947 */ /* 0x002fea0003800000 */
[----:B------:R-:W2:Y:S01]  /*0490*/  LDL.64 R4, [R1] ;  /* 0x0000000001047983 */ /* 0x000ea20000100a00 */
[----:B------:R-:W-:-:S03]  /*04a0*/  MOV R0, 0x1 ;  /* 0x0000000100007802 */ /* 0x000fc60000000f00 */
[----:B------:R1:W-:Y:S01]  /*04b0*/  STL.64 [R1+0x10], R10 ;  /* 0x0000100a01007387 */ /* 0x0003e20000100a00 */
[----:B--2---:R-:W-:-:S14]  /*04c0*/  DSETP.GT.AND P0, PT, R4, R2, PT ;  /* 0x000000020400722a */ /* 0x004fdc0003f04000 */
[----:B------:R1:W-:Y:S01]  /*04d0*/  @P0 STL.64 [R1+0x8], R4 ;  /* 0x0000080401000387 */ /* 0x0003e20000100a00 */
[----:B------:R-:W-:-:S07]  /*04e0*/  @P0 IMAD.MOV.U32 R0, RZ, RZ, RZ ;  /* 0x000000ffff000224 */ /* 0x000fce00078e00ff */
.L_x_9:
[----:B------:R-:W-:Y:S05]  /*04f0*/  BSYNC.RECONVERGENT B1 ;  /* 0x0000000000017941 */ /* 0x000fea0003800200 */
.L_x_8:
[----:B------:R-:W-:-:S05]  /*0500*/  LEA R9, R0, R1, 0x3 ;  /* 0x0000000100097211 */ /* 0x000fca00078e18ff */
[----:B------:R2:W-:Y:S04]  /*0510*/  STL.64 [R9], R2 ;  /* 0x0000000209007387 */ /* 0x0005e80000100a00 */
[----:B------:R-:W3:Y:S04]  /*0520*/  LDL.64 R6, [R1+0x18] ;  /* 0x0000180001067983 */ /* 0x000ee80000100a00 */
[----:B-1----:R-:W3:Y:S01]  /*0530*/  LDL.64 R4, [R1+0x10] ;  /* 0x0000100001047983 */ /* 0x002ee20000100a00 */
[----:B------:R-:W-:Y:S01]  /*0540*/  BSSY.RECONVERGENT B1, `(.L_x_10) ;  /* 0x000000f000017945 */ /* 0x000fe20003800200 */
[----:B------:R-:W-:Y:S01]  /*0550*/  IMAD.MOV.U32 R0, RZ, RZ, 0x3 ;  /* 0x00000003ff007424 */ /* 0x000fe200078e00ff */
[----:B---3--:R-:W-:-:S14]  /*0560*/  DSETP.GT.AND P0, PT, R4, R6, PT ;  /* 0x000000060400722a */ /* 0x008fdc0003f04000 */
[----:B--2---:R-:W-:Y:S05]  /*0570*/  @!P0 BRA `(.L_x_11) ;  /* 0x00000000002c8947 */ /* 0x004fea0003800000 */
[----:B------:R-:W2:Y:S01]  /*0580*/  LDL.64 R2, [R1+0x8] ;  /* 0x0000080001027983 */ /* 0x000ea20000100a00 */
[----:B------:R-:W-:-:S03]  /*0590*/  MOV R0, 0x2 ;  /* 0x0000000200007802 */ /* 0x000fc60000000f00 */
[----:B------:R1:W-:Y:S01]  /*05a0*/  STL.64 [R1+0x18], R4 ;  /* 0x0000180401007387 */ /* 0x0003e20000100a00 */
[----:B--2---:R-:W-:-:S14]  /*05b0*/  DSETP.GT.AND P0, PT, R2, R6, PT ;  /* 0x000000060200722a */ /* 0x004fdc0003f04000 */
[----:B-1----:R-:W-:Y:S05]  /*05c0*/  @!P0 BRA `(.L_x_11) ;  /* 0x0000000000188947 */ /* 0x002fea0003800000 */
[----:B------:R-:W2:Y:S01]  /*05d0*/  LDL.64 R4, [R1] ;  /* 0x0000000001047983 */ /* 0x000ea20000100a00 */
[----:B------:R-:W-:-:S03]  /*05e0*/  IMAD.MOV.U32 R0, RZ, RZ, 0x1 ;  /* 0x00000001ff007424 */ /* 0x000fc600078e00ff */
[----:B------:R1:W-:Y:S01]  /*05f0*/  STL.64 [R1+0x10], R2 ;  /* 0x0000100201007387 */ /* 0x0003e20000100a00 */
[----:B--2---:R-:W-:-:S14]  /*0600*/  DSETP.GT.AND P0, PT, R4, R6, PT ;  /* 0x000000060400722a */ /* 0x004fdc0003f04000 */
[----:B------:R1:W-:Y:S01]  /*0610*/  @P0 STL.64 [R1+0x8], R4 ;  /* 0x0000080401000387 */ /* 0x0003e20000100a00 */
[----:B------:R-:W-:-:S07]  /*0620*/  @P0 MOV R0, RZ ;  /* 0x000000ff00000202 */ /* 0x000fce0000000f00 */
.L_x_11:
[----:B------:R-:W-:Y:S05]  /*0630*/  BSYNC.RECONVERGENT B1 ;  /* 0x0000000000017941 */ /* 0x000fea0003800200 */
.L_x_10:
[----:B-1----:R-:W-:-:S05]  /*0640*/  IMAD.U32 R5, R0, 0x8, R1 ;  /* 0x0000000800057824 */ /* 0x002fca00078e0001 */
[----:B------:R1:W-:Y:S04]  /*0650*/  STL.64 [R5], R6 ;  /* 0x0000000605007387 */ /* 0x0003e80000100a00 */
[----:B------:R-:W2:Y:S01]  /*0660*/  LDL.64 R2, [R1+0x18] ;  /* 0x0000180001027983 */ /* 0x000ea20000100a00 */
[----:B------:R-:W-:Y:S01]  /*0670*/  BSSY.RECONVERGENT B1, `(.L_x_12) ;  /* 0x0000011000017945 */ /* 0x000fe20003800200 */
[----:B------:R-:W-:Y:S01]  /*0680*/  MOV R0, 0x4 ;  /* 0x0000000400007802 */ /* 0x000fe20000000f00 */
[----:B--2---:R-:W-:-:S14]  /*0690*/  DSETP.GT.AND P0, PT, R2, R12, PT ;  /* 0x0000000c0200722a */ /* 0x004fdc0003f04000 */
[----:B-1----:R-:W-:Y:S05]  /*06a0*/  @!P0 BRA `(.L_x_13) ;  /* 0x0000000000348947 */ /* 0x002fea0003800000 */
[----:B------:R-:W2:Y:S01]  /*06b0*/  LDL.64 R2, [R1+0x10] ;  /* 0x0000100001027983 */ /* 0x000ea20000100a00 */
[----:B------:R-:W-:Y:S01]  /*06c0*/  IMAD.MOV.U32 R0, RZ, RZ, 0x3 ;  /* 0x00000003ff007424 */ /* 0x000fe200078e00ff */
[----:B--2---:R-:W-:-:S14]  /*06d0*/  DSETP.GT.AND P0, PT, R2, R12, PT ;  /* 0x0000000c0200722a */ /* 0x004fdc0003f04000 */
[----:B------:R-:W-:Y:S05]  /*06e0*/  @!P0 BRA `(.L_x_13) ;  /* 0x0000000000248947 */ /* 0x000fea0003800000 */
[----:B------:R-:W2:Y:S01]  /*06f0*/  LDL.64 R2, [R1+0x8] ;  /* 0x0000080001027983 */ /* 0x000ea20000100a00 */
[----:B------:R-:W-:Y:S01]  /*0700*/  MOV R0, 0x2 ;  /* 0x0000000200007802 */ /* 0x000fe20000000f00 */
[----:B--2---:R-:W-:-:S14]  /*0710*/  DSETP.GT.AND P0, PT, R2, R12, PT ;  /* 0x0000000c0200722a */ /* 0x004fdc0003f04000 */
[----:B------:R-:W-:Y:S05]  /*0720*/  @!P0 BRA `(.L_x_13) ;  /* 0x0000000000148947 */ /* 0x000fea0003800000 */
[----:B------:R-:W2:Y:S01]  /*0730*/  LDL.64 R4, [R1] ;  /* 0x0000000001047983 */ /* 0x000ea20000100a00 */
[----:B------:R-:W-:-:S03]  /*0740*/  IMAD.MOV.U32 R0, RZ, RZ, 0x1 ;  /* 0x00000001ff007424 */ /* 0x000fc600078e00ff */
[----:B------:R1:W-:Y:S01]  /*0750*/  STL.64 [R1+0x10], R2 ;  /* 0x0000100201007387 */ /* 0x0003e20000100a00 */
[----:B--2---:R-:W-:-:S14]  /*0760*/  DSETP.GT.AND P0, PT, R4, R12, PT ;  /* 0x0000000c0400722a */ /* 0x004fdc0003f04000 */
[----:B-1----:R-:W-:-:S07]  /*0770*/  @P0 MOV R0, RZ ;  /* 0x000000ff00000202 */ /* 0x002fce0000000f00 */
.L_x_13:
[----:B------:R-:W-:Y:S05]  /*0780*/  BSYNC.RECONVERGENT B1 ;  /* 0x0000000000017941 */ /* 0x000fea0003800200 */
.L_x_12:
[----:B------:R-:W-:-:S05]  /*0790*/  LEA R3, R0, R1, 0x3 ;  /* 0x0000000100037211 */ /* 0x000fca00078e18ff */
[----:B------:R0:W-:Y:S04]  /*07a0*/  STL.64 [R3], R12 ;  /* 0x0000000c03007387 */ /* 0x0001e80000100a00 */
[----:B0-----:R1:W5:Y:S02]  /*07b0*/  LDL.64 R12, [R1+0x10] ;  /* 0x00001000010c7983 */ /* 0x0013640000100a00 */
.L_x_7:
[----:B------:R-:W-:Y:S05]  /*07c0*/  BSYNC.RECONVERGENT B0 ;  /* 0x0000000000007941 */ /* 0x000fea0003800200 */
.L_x_6:
[----:B------:R-:W2:Y:S02]  /*07d0*/  LDC.64 R2, c[0x0][0x388] ;  /* 0x0000e200ff027b82 */ /* 0x000ea40000000a00 */
[----:B--2---:R-:W-:-:S05]  /*07e0*/  IMAD.WIDE R14, R14, 0x8, R2 ;  /* 0x000000080e0e7825 */ /* 0x004fca00078e0202 */
[----:B-----5:R-:W-:Y:S01]  /*07f0*/  STG.E.64 desc[UR6][R14.64], R12 ;  /* 0x0000000c0e007986 */ /* 0x020fe2000c101b06 */
[----:B------:R-:W-:Y:S05]  /*0800*/  EXIT ;  /* 0x000000000000794d */ /* 0x000fea0003800000 */
.L_x_14:
        /* <DEDUP_REMOVED lines=15> */
.L_x_17:


//--------------------- .nv.shared._ZN3cub18CUB_300001_SM_10006detail11EmptyKernelIvEEvv --------------------------
	.section	.nv.shared._ZN3cub18CUB_300001_SM_10006detail11EmptyKernelIvEEvv,"aw",@nobits
	.sectionflags	@""
	.align	16
	.zero		1024


//--------------------- .nv.shared.reserved.0     --------------------------
	.section	.nv.shared.reserved.0,"aw",@nobits
	.weak		__nv_reservedSMEM_offset_0_alias
	.size		__nv_reservedSMEM_offset_0_alias, 0, 64
	.other		__nv_reservedSMEM_offset_0_alias,@"STO_CUDA_RESERVED_SHARED STV_DEFAULT"
__nv_reservedSMEM_offset_0_alias:
	.zero		0
	.zero		64


//--------------------- .nv.global                --------------------------
	.section	.nv.global,"aw",@nobits
.nv.global:
	.type		_ZN34_INTERNAL_65c9c7ab_4_k_cu_d8327bb26thrust24THRUST_300001_SM_1000_NS3seqE,@object
	.size		_ZN34_INTERNAL_65c9c7ab_4_k_cu_d8327bb26thrust24THRUST_300001_SM_1000_NS3seqE,(_ZN34_INTERNAL_65c9c7ab_4_k_cu_d8327bb24cuda3std3__48in_placeE - _ZN34_INTERNAL_65c9c7ab_4_k_cu_d8327bb26thrust24THRUST_300001_SM_1000_NS3seqE)
_ZN34_INTERNAL_65c9c7ab_4_k_cu_d8327bb26thrust24THRUST_300001_SM_1000_NS3seqE:
	.zero		1
	.type		_ZN34_INTERNAL_65c9c7ab_4_k_cu_d8327bb24cuda3std3__48in_placeE,@object
	.size		_ZN34_INTERNAL_65c9c7ab_4_k_cu_d8327bb24cuda3std3__48in_placeE,(_ZN34_INTERNAL_65c9c7ab_4_k_cu_d8327bb24cuda3std6ranges3__45__cpo4sizeE - _ZN34_INTERNAL_65c9c7ab_4_k_cu_d8327bb24cuda3std3__48in_placeE)
_ZN34_INTERNAL_65c9c7ab_4_k_cu_d8327bb24cuda3std3__48in_placeE:
	.zero		1
	.type		_ZN34_INTERNAL_65c9c7ab_4_k_cu_d8327bb24cuda3std6ranges3__45__cpo4sizeE,@object
	.size		_ZN34_INTERNAL_65c9c7ab_4_k_cu_d8327bb24cuda3std6ranges3__45__cpo4sizeE,(_ZN34_INTERNAL_65c9c7ab_4_k_cu_d8327bb26thrust24THRUST_300001_SM_1000_NS12placeholders2_3E - _ZN34_INTERNAL_65c9c7ab_4_k_cu_d8327bb24cuda3std6ranges3__45__cpo4sizeE)
_ZN34_INTERNAL_65c9c7ab_4_k_cu_d8327bb24cuda3std6ranges3__45__cpo4sizeE:
	.zero		1
	.type		_ZN34_INTERNAL_65c9c7ab_4_k_cu_d8327bb26thrust24THRUST_300001_SM_1000_NS12placeholders2_3E,@object
	.size		_ZN34_INTERNAL_65c9c7ab_4_k_cu_d8327bb26thrust24THRUST_300001_SM_1000_NS12placeholders2_3E,(_ZN34_INTERNAL_65c9c7ab_4_k_cu_d8327bb24cuda3std3__45__cpo6cbeginE - _ZN34_INTERNAL_65c9c7ab_4_k_cu_d8327bb26thrust24THRUST_300001_SM_1000_NS12placeholders2_3E)
_ZN34_INTERNAL_65c9c7ab_4_k_cu_d8327bb26thrust24THRUST_300001_SM_1000_NS12placeholders2_3E:
	.zero		1
	.type		_ZN34_INTERNAL_65c9c7ab_4_k_cu_d8327bb24cuda3std3__45__cpo6cbeginE,@object
	.size		_ZN34_INTERNAL_65c9c7ab_4_k_cu_d8327bb24cuda3std3__45__cpo6cbeginE,(_ZN34_INTERNAL_65c9c7ab_4_k_cu_d8327bb24cuda3std6ranges3__45__cpo6cbeginE - _ZN34_INTERNAL_65c9c7ab_4_k_cu_d8327bb24cuda3std3__45__cpo6cbeginE)
_ZN34_INTERNAL_65c9c7ab_4_k_cu_d8327bb24cuda3std3__45__cpo6cbeginE:
	.zero		1
	.type		_ZN34_INTERNAL_65c9c7ab_4_k_cu_d8327bb24cuda3std6ranges3__45__cpo6cbeginE,@object
	.size		_ZN34_INTERNAL_65c9c7ab_4_k_cu_d8327bb24cuda3std6ranges3__45__cpo6cbeginE,(_ZN34_INTERNAL_65c9c7ab_4_k_cu_d8327bb26thrust24THRUST_300001_SM_1000_NS12placeholders2_7E - _ZN34_INTERNAL_65c9c7ab_4_k_cu_d8327bb24cuda3std6ranges3__45__cpo6cbeginE)
_ZN34_INTERNAL_65c9c7ab_4_k_cu_d8327bb24cuda3std6ranges3__45__cpo6cbeginE:
	.zero		1
	.type		_ZN34_INTERNAL_65c9c7ab_4_k_cu_d8327bb26thrust24THRUST_300001_SM_1000_NS12placeholders2_7E,@object
	.size		_ZN34_INTERNAL_65c9c7ab_4_k_cu_d8327bb26thrust24THRUST_300001_SM_1000_NS12placeholders2_7E,(_ZN34_INTERNAL_65c9c7ab_4_k_cu_d8327bb24cuda3std3__45__cpo7crbeginE - _ZN34_INTERNAL_65c9c7ab_4_k_cu_d8327bb26thrust24THRUST_300001_SM_1000_NS12placeholders2_7E)
_ZN34_INTERNAL_65c9c7ab_4_k_cu_d8327bb26thrust24THRUST_300001_SM_1000_NS12placeholders2_7E:
	.zero		1
	.type		_ZN34_INTERNAL_65c9c7ab_4_k_cu_d8327bb24cuda3std3__45__cpo7crbeginE,@object
	.size		_ZN34_INTERNAL_65c9c7ab_4_k_cu_d8327bb24cuda3std3__45__cpo7crbeginE,(_ZN34_INTERNAL_65c9c7ab_4_k_cu_d8327bb24cuda3std6ranges3__45__cpo4nextE - _ZN34_INTERNAL_65c9c7ab_4_k_cu_d8327bb24cuda3std3__45__cpo7crbeginE)
_ZN34_INTERNAL_65c9c7ab_4_k_cu_d8327bb24cuda3std3__45__cpo7crbeginE:
	.zero		1
	.type		_ZN34_INTERNAL_65c9c7ab_4_k_cu_d8327bb24cuda3std6ranges3__45__cpo4nextE,@object
	.size		_ZN34_INTERNAL_65c9c7ab_4_k_cu_d8327bb24cuda3std6ranges3__45__cpo4nextE,(_ZN34_INTERNAL_65c9c7ab_4_k_cu_d8327bb24cuda3std6ranges3__45__cpo4swapE - _ZN34_INTERNAL_65c9c7ab_4_k_cu_d8327bb24cuda3std6ranges3__45__cpo4nextE)
_ZN34_INTERNAL_65c9c7ab_4_k_cu_d8327bb24cuda3std6ranges3__45__cpo4nextE:
	.zero		1
	.type		_ZN34_INTERNAL_65c9c7ab_4_k_cu_d8327bb24cuda3std6ranges3__45__cpo4swapE,@object
	.size		_ZN34_INTERNAL_65c9c7ab_4_k_cu_d8327bb24cuda3std6ranges3__45__cpo4swapE,(_ZN34_INTERNAL_65c9c7ab_4_k_cu_d8327bb26thrust24THRUST_300001_SM_1000_NS8cuda_cub10par_nosyncE - _ZN34_INTERNAL_65c9c7ab_4_k_cu_d8327bb24cuda3std6ranges3__45__cpo4swapE)
_ZN34_INTERNAL_65c9c7ab_4_k_cu_d8327bb24cuda3std6ranges3__45__cpo4swapE:
	.zero		1
	.type		_ZN34_INTERNAL_65c9c7ab_4_k_cu_d8327bb26thrust24THRUST_300001_SM_1000_NS8cuda_cub10par_nosyncE,@object
	.size		_ZN34_INTERNAL_65c9c7ab_4_k_cu_d8327bb26thrust24THRUST_300001_SM_1000_NS8cuda_cub10par_nosyncE,(_ZN34_INTERNAL_65c9c7ab_4_k_cu_d8327bb26thrust24THRUST_300001_SM_1000_NS12placeholders2_9E - _ZN34_INTERNAL_65c9c7ab_4_k_cu_d8327bb26thrust24THRUST_300001_SM_1000_NS8cuda_cub10par_nosyncE)
_ZN34_INTERNAL_65c9c7ab_4_k_cu_d8327bb26thrust24THRUST_300001_SM_1000_NS8cuda_cub10par_nosyncE:
	.zero		1
	.type		_ZN34_INTERNAL_65c9c7ab_4_k_cu_d8327bb26thrust24THRUST_300001_SM_1000_NS12placeholders2_9E,@object
	.size		_ZN34_INTERNAL_65c9c7ab_4_k_cu_d8327bb26thrust24THRUST_300001_SM_1000_NS12placeholders2_9E,(_ZN34_INTERNAL_65c9c7ab_4_k_cu_d8327bb24cuda3std3__436_GLOBAL__N__65c9c7ab_4_k_cu_d8327bb26ignoreE - _ZN34_INTERNAL_65c9c7ab_4_k_cu_d8327bb26thrust24THRUST_300001_SM_1000_NS12placeholders2_9E)
_ZN34_INTERNAL_65c9c7ab_4_k_cu_d8327bb26thrust24THRUST_300001_SM_1000_NS12placeholders2_9E:
	.zero		1
	.type		_ZN34_INTERNAL_65c9c7ab_4_k_cu_d8327bb24cuda3std3__436_GLOBAL__N__65c9c7ab_4_k_cu_d8327bb26ignoreE,@object
	.size		_ZN34_INTERNAL_65c9c7ab_4_k_cu_d8327bb24cuda3std3__436_GLOBAL__N__65c9c7ab_4_k_cu_d8327bb26ignoreE,(_ZN34_INTERNAL_65c9c7ab_4_k_cu_d8327bb24cuda3std6ranges3__45__cpo4dataE - _ZN34_INTERNAL_65c9c7ab_4_k_cu_d8327bb24cuda3std3__436_GLOBAL__N__65c9c7ab_4_k_cu_d8327bb26ignoreE)
_ZN34_INTERNAL_65c9c7ab_4_k_cu_d8327bb24cuda3std3__436_GLOBAL__N__65c9c7ab_4_k_cu_d8327bb26ignoreE:
	.zero		1
	.type		_ZN34_INTERNAL_65c9c7ab_4_k_cu_d8327bb24cuda3std6ranges3__45__cpo4dataE,@object
	.size		_ZN34_INTERNAL_65c9c7ab_4_k_cu_d8327bb24cuda3std6ranges3__45__cpo4dataE,(_ZN34_INTERNAL_65c9c7ab_4_k_cu_d8327bb26thrust24THRUST_300001_SM_1000_NS12placeholders2_1E - _ZN34_INTERNAL_65c9c7ab_4_k_cu_d8327bb24cuda3std6ranges3__45__cpo4dataE)
_ZN34_INTERNAL_65c9c7ab_4_k_cu_d8327bb24cuda3std6ranges3__45__cpo4dataE:
	.zero		1
	.type		_ZN34_INTERNAL_65c9c7ab_4_k_cu_d8327bb26thrust24THRUST_300001_SM_1000_NS12placeholders2_1E,@object
	.size		_ZN34_INTERNAL_65c9c7ab_4_k_cu_d8327bb26thrust24THRUST_300001_SM_1000_NS12placeholders2_1E,(_ZN34_INTERNAL_65c9c7ab_4_k_cu_d8327bb24cuda3std3__45__cpo5beginE - _ZN34_INTERNAL_65c9c7ab_4_k_cu_d8327bb26thrust24THRUST_300001_SM_1000_NS12placeholders2_1E)
_ZN34_INTERNAL_65c9c7ab_4_k_cu_d8327bb26thrust24THRUST_300001_SM_1000_NS12placeholders2_1E:
	.zero		1
	.type		_ZN34_INTERNAL_65c9c7ab_4_k_cu_d8327bb24cuda3std3__45__cpo5beginE,@object
	.size		_ZN34_INTERNAL_65c9c7ab_4_k_cu_d8327bb24cuda3std3__45__cpo5beginE,(_ZN34_INTERNAL_65c9c7ab_4_k_cu_d8327bb24cuda3std6ranges3__45__cpo5beginE - _ZN34_INTERNAL_65c9c7ab_4_k_cu_d8327bb24cuda3std3__45__cpo5beginE)
_ZN34_INTERNAL_65c9c7ab_4_k_cu_d8327bb24cuda3std3__45__cpo5beginE:
	.zero		1
	.type		_ZN34_INTERNAL_65c9c7ab_4_k_cu_d8327bb24cuda3std6ranges3__45__cpo5beginE,@object
	.size		_ZN34_INTERNAL_65c9c7ab_4_k_cu_d8327bb24cuda3std6ranges3__45__cpo5beginE,(_ZN34_INTERNAL_65c9c7ab_4_k_cu_d8327bb26thrust24THRUST_300001_SM_1000_NS12placeholders2_5E - _ZN34_INTERNAL_65c9c7ab_4_k_cu_d8327bb24cuda3std6ranges3__45__cpo5beginE)
_ZN34_INTERNAL_65c9c7ab_4_k_cu_d8327bb24cuda3std6ranges3__45__cpo5beginE:
	.zero		1
	.type		_ZN34_INTERNAL_65c9c7ab_4_k_cu_d8327bb26thrust24THRUST_300001_SM_1000_NS12placeholders2_5E,@object
	.size		_ZN34_INTERNAL_65c9c7ab_4_k_cu_d8327bb26thrust24THRUST_300001_SM_1000_NS12placeholders2_5E,(_ZN34_INTERNAL_65c9c7ab_4_k_cu_d8327bb24cuda3std3__45__cpo6rbeginE - _ZN34_INTERNAL_65c9c7ab_4_k_cu_d8327bb26thrust24THRUST_300001_SM_1000_NS12placeholders2_5E)
_ZN34_INTERNAL_65c9c7ab_4_k_cu_d8327bb26thrust24THRUST_300001_SM_1000_NS12placeholders2_5E:
	.zero		1
	.type		_ZN34_INTERNAL_65c9c7ab_4_k_cu_d8327bb24cuda3std3__45__cpo6rbeginE,@object
	.size		_ZN34_INTERNAL_65c9c7ab_4_k_cu_d8327bb24cuda3std3__45__cpo6rbeginE,(_ZN34_INTERNAL_65c9c7ab_4_k_cu_d8327bb24cuda3std6ranges3__45__cpo7advanceE - _ZN34_INTERNAL_65c9c7ab_4_k_cu_d8327bb24cuda3std3__45__cpo6rbeginE)
_ZN34_INTERNAL_65c9c7ab_4_k_cu_d8327bb24cuda3std3__45__cpo6rbeginE:
	.zero		1
	.type		_ZN34_INTERNAL_65c9c7ab_4_k_cu_d8327bb24cuda3std6ranges3__45__cpo7advanceE,@object
	.size		_ZN34_INTERNAL_65c9c7ab_4_k_cu_d8327bb24cuda3std6ranges3__45__cpo7advanceE,(_ZN34_INTERNAL_65c9c7ab_4_k_cu_d8327bb24cuda3std3__47nulloptE - _ZN34_INTERNAL_65c9c7ab_4_k_cu_d8327bb24cuda3std6ranges3__45__cpo7advanceE)
_ZN34_INTERNAL_65c9c7ab_4_k_cu_d8327bb24cuda3std6ranges3__45__cpo7advanceE:
	.zero		1
	.type		_ZN34_INTERNAL_65c9c7ab_4_k_cu_d8327bb24cuda3std3__47nulloptE,@object
	.size		_ZN34_INTERNAL_65c9c7ab_4_k_cu_d8327bb24cuda3std3__47nulloptE,(_ZN34_INTERNAL_65c9c7ab_4_k_cu_d8327bb24cuda3std6ranges3__45__cpo8distanceE - _ZN34_INTERNAL_65c9c7ab_4_k_cu_d8327bb24cuda3std3__47nulloptE)
_ZN34_INTERNAL_65c9c7ab_4_k_cu_d8327bb24cuda3std3__47nulloptE:
	.zero		1
	.type		_ZN34_INTERNAL_65c9c7ab_4_k_cu_d8327bb24cuda3std6ranges3__45__cpo8distanceE,@object
	.size		_ZN34_INTERNAL_65c9c7ab_4_k_cu_d8327bb24cuda3std6ranges3__45__cpo8distanceE,(_ZN34_INTERNAL_65c9c7ab_4_k_cu_d8327bb26thrust24THRUST_300001_SM_1000_NS12placeholders3_10E - _ZN34_INTERNAL_65c9c7ab_4_k_cu_d8327bb24cuda3std6ranges3__45__cpo8distanceE)
_ZN34_INTERNAL_65c9c7ab_4_k_cu_d8327bb24cuda3std6ranges3__45__cpo8distanceE:
	.zero		1
	.type		_ZN34_INTERNAL_65c9c7ab_4_k_cu_d8327bb26thrust24THRUST_300001_SM_1000_NS12placeholders3_10E,@object
	.size		_ZN34_INTERNAL_65c9c7ab_4_k_cu_d8327bb26thrust24THRUST_300001_SM_1000_NS12placeholders3_10E,(_ZN34_INTERNAL_65c9c7ab_4_k_cu_d8327bb24cuda3std3__419piecewise_constructE - _ZN34_INTERNAL_65c9c7ab_4_k_cu_d8327bb26thrust24THRUST_300001_SM_1000_NS12placeholders3_10E)
_ZN34_INTERNAL_65c9c7ab_4_k_cu_d8327bb26thrust24THRUST_300001_SM_1000_NS12placeholders3_10E:
	.zero		1
	.type		_ZN34_INTERNAL_65c9c7ab_4_k_cu_d8327bb24cuda3std3__419piecewise_constructE,@object
	.size		_ZN34_INTERNAL_65c9c7ab_4_k_cu_d8327bb24cuda3std3__419piecewise_constructE,(_ZN34_INTERNAL_65c9c7ab_4_k_cu_d8327bb24cuda3std6ranges3__45__cpo5cdataE - _ZN34_INTERNAL_65c9c7ab_4_k_cu_d8327bb24cuda3std3__419piecewise_constructE)
_ZN34_INTERNAL_65c9c7ab_4_k_cu_d8327bb24cuda3std3__419piecewise_constructE:
	.zero		1
	.type		_ZN34_INTERNAL_65c9c7ab_4_k_cu_d8327bb24cuda3std6ranges3__45__cpo5cdataE,@object
	.size		_ZN34_INTERNAL_65c9c7ab_4_k_cu_d8327bb24cuda3std6ranges3__45__cpo5cdataE,(_ZN34_INTERNAL_65c9c7ab_4_k_cu_d8327bb26thrust24THRUST_300001_SM_1000_NS12placeholders2_2E - _ZN34_INTERNAL_65c9c7ab_4_k_cu_d8327bb24cuda3std6ranges3__45__cpo5cdataE)
_ZN34_INTERNAL_65c9c7ab_4_k_cu_d8327bb24cuda3std6ranges3__45__cpo5cdataE:
	.zero		1
	.type		_ZN34_INTERNAL_65c9c7ab_4_k_cu_d8327bb26thrust24THRUST_300001_SM_1000_NS12placeholders2_2E,@object
	.size		_ZN34_INTERNAL_65c9c7ab_4_k_cu_d8327bb26thrust24THRUST_300001_SM_1000_NS12placeholders2_2E,(_ZN34_INTERNAL_65c9c7ab_4_k_cu_d8327bb24cuda3std3__45__cpo3endE - _ZN34_INTERNAL_65c9c7ab_4_k_cu_d8327bb26thrust24THRUST_300001_SM_1000_NS12placeholders2_2E)
_ZN34_INTERNAL_65c9c7ab_4_k_cu_d8327bb26thrust24THRUST_300001_SM_1000_NS12placeholders2_2E:
	.zero		1
	.type		_ZN34_INTERNAL_65c9c7ab_4_k_cu_d8327bb24cuda3std3__45__cpo3endE,@object
	.size		_ZN34_INTERNAL_65c9c7ab_4_k_cu_d8327bb24cuda3std3__45__cpo3endE,(_ZN34_INTERNAL_65c9c7ab_4_k_cu_d8327bb24cuda3std6ranges3__45__cpo3endE - _ZN34_INTERNAL_65c9c7ab_4_k_cu_d8327bb24cuda3std3__45__cpo3endE)
_ZN34_INTERNAL_65c9c7ab_4_k_cu_d8327bb24cuda3std3__45__cpo3endE:
	.zero		1
	.type		_ZN34_INTERNAL_65c9c7ab_4_k_cu_d8327bb24cuda3std6ranges3__45__cpo3endE,@object
	.size		_ZN34_INTERNAL_65c9c7ab_4_k_cu_d8327bb24cuda3std6ranges3__45__cpo3endE,(_ZN34_INTERNAL_65c9c7ab_4_k_cu_d8327bb26thrust24THRUST_300001_SM_1000_NS12placeholders2_6E - _ZN34_INTERNAL_65c9c7ab_4_k_cu_d8327bb24cuda3std6ranges3__45__cpo3endE)
_ZN34_INTERNAL_65c9c7ab_4_k_cu_d8327bb24cuda3std6ranges3__45__cpo3endE:
	.zero		1
	.type		_ZN34_INTERNAL_65c9c7ab_4_k_cu_d8327bb26thrust24THRUST_300001_SM_1000_NS12placeholders2_6E,@object
	.size		_ZN34_INTERNAL_65c9c7ab_4_k_cu_d8327bb26thrust24THRUST_300001_SM_1000_NS12placeholders2_6E,(_ZN34_INTERNAL_65c9c7ab_4_k_cu_d8327bb24cuda3std3__45__cpo4rendE - _ZN34_INTERNAL_65c9c7ab_4_k_cu_d8327bb26thrust24THRUST_300001_SM_1000_NS12placeholders2_6E)
_ZN34_INTERNAL_65c9c7ab_4_k_cu_d8327bb26thrust24THRUST_300001_SM_1000_NS12placeholders2_6E:
	.zero		1
	.type		_ZN34_INTERNAL_65c9c7ab_4_k_cu_d8327bb24cuda3std3__45__cpo4rendE,@object
	.size		_ZN34_INTERNAL_65c9c7ab_4_k_cu_d8327bb24cuda3std3__45__cpo4rendE,(_ZN34_INTERNAL_65c9c7ab_4_k_cu_d8327bb24cuda3std6ranges3__45__cpo9iter_swapE - _ZN34_INTERNAL_65c9c7ab_4_k_cu_d8327bb24cuda3std3__45__cpo4rendE)
_ZN34_INTERNAL_65c9c7ab_4_k_cu_d8327bb24cuda3std3__45__cpo4rendE:
	.zero		1
	.type		_ZN34_INTERNAL_65c9c7ab_4_k_cu_d8327bb24cuda3std6ranges3__45__cpo9iter_swapE,@object
	.size		_ZN34_INTERNAL_65c9c7ab_4_k_cu_d8327bb24cuda3std6ranges3__45__cpo9iter_swapE,(_ZN34_INTERNAL_65c9c7ab_4_k_cu_d8327bb24cuda3std3__48unexpectE - _ZN34_INTERNAL_65c9c7ab_4_k_cu_d8327bb24cuda3std6ranges3__45__cpo9iter_swapE)
_ZN34_INTERNAL_65c9c7ab_4_k_cu_d8327bb24cuda3std6ranges3__45__cpo9iter_swapE:
	.zero		1
	.type		_ZN34_INTERNAL_65c9c7ab_4_k_cu_d8327bb24cuda3std3__48unexpectE,@object
	.size		_ZN34_INTERNAL_65c9c7ab_4_k_cu_d8327bb24cuda3std3__48unexpectE,(_ZN34_INTERNAL_65c9c7ab_4_k_cu_d8327bb26thrust24THRUST_300001_SM_1000_NS8cuda_cub3parE - _ZN34_INTERNAL_65c9c7ab_4_k_cu_d8327bb24cuda3std3__48unexpectE)
_ZN34_INTERNAL_65c9c7ab_4_k_cu_d8327bb24cuda3std3__48unexpectE:
	.zero		1
	.type		_ZN34_INTERNAL_65c9c7ab_4_k_cu_d8327bb26thrust24THRUST_300001_SM_1000_NS8cuda_cub3parE,@object
	.size		_ZN34_INTERNAL_65c9c7ab_4_k_cu_d8327bb26thrust24THRUST_300001_SM_1000_NS8cuda_cub3parE,(_ZN34_INTERNAL_65c9c7ab_4_k_cu_d8327bb26thrust24THRUST_300001_SM_1000_NS12placeholders2_4E - _ZN34_INTERNAL_65c9c7ab_4_k_cu_d8327bb26thrust24THRUST_300001_SM_1000_NS8cuda_cub3parE)
_ZN34_INTERNAL_65c9c7ab_4_k_cu_d8327bb26thrust24THRUST_300001_SM_1000_NS8cuda_cub3parE:
	.zero		1
	.type		_ZN34_INTERNAL_65c9c7ab_4_k_cu_d8327bb26thrust24THRUST_300001_SM_1000_NS12placeholders2_4E,@object
	.size		_ZN34_INTERNAL_65c9c7ab_4_k_cu_d8327bb26thrust24THRUST_300001_SM_1000_NS12placeholders2_4E,(_ZN34_INTERNAL_65c9c7ab_4_k_cu_d8327bb24cuda3std3__45__cpo4cendE - _ZN34_INTERNAL_65c9c7ab_4_k_cu_d8327bb26thrust24THRUST_300001_SM_1000_NS12placeholders2_4E)
_ZN34_INTERNAL_65c9c7ab_4_k_cu_d8327bb26thrust24THRUST_300001_SM_1000_NS12placeholders2_4E:
	.zero		1
	.type		_ZN34_INTERNAL_65c9c7ab_4_k_cu_d8327bb24cuda3std3__45__cpo4cendE,@object
	.size		_ZN34_INTERNAL_65c9c7ab_4_k_cu_d8327bb24cuda3std3__45__cpo4cendE,(_ZN34_INTERNAL_65c9c7ab_4_k_cu_d8327bb24cuda3std6ranges3__45__cpo4cendE - _ZN34_INTERNAL_65c9c7ab_4_k_cu_d8327bb24cuda3std3__45__cpo4cendE)
_ZN34_INTERNAL_65c9c7ab_4_k_cu_d8327bb24cuda3std3__45__cpo4cendE:
	.zero		1
	.type		_ZN34_INTERNAL_65c9c7ab_4_k_cu_d8327bb24cuda3std6ranges3__45__cpo4cendE,@object
	.size		_ZN34_INTERNAL_65c9c7ab_4_k_cu_d8327bb24cuda3std6ranges3__45__cpo4cendE,(_ZN34_INTERNAL_65c9c7ab_4_k_cu_d8327bb24cuda3std3__420unreachable_sentinelE - _ZN34_INTERNAL_65c9c7ab_4_k_cu_d8327bb24cuda3std6ranges3__45__cpo4cendE)
_ZN34_INTERNAL_65c9c7ab_4_k_cu_d8327bb24cuda3std6ranges3__45__cpo4cendE:
	.zero		1
	.type		_ZN34_INTERNAL_65c9c7ab_4_k_cu_d8327bb24cuda3std3__420unreachable_sentinelE,@object
	.size		_ZN34_INTERNAL_65c9c7ab_4_k_cu_d8327bb24cuda3std3__420unreachable_sentinelE,(_ZN34_INTERNAL_65c9c7ab_4_k_cu_d8327bb24cuda3std6ranges3__45__cpo5ssizeE - _ZN34_INTERNAL_65c9c7ab_4_k_cu_d8327bb24cuda3std3__420unreachable_sentinelE)
_ZN34_INTERNAL_65c9c7ab_4_k_cu_d8327bb24cuda3std3__420unreachable_sentinelE:
	.zero		1
	.type		_ZN34_INTERNAL_65c9c7ab_4_k_cu_d8327bb24cuda3std6ranges3__45__cpo5ssizeE,@object
	.size		_ZN34_INTERNAL_65c9c7ab_4_k_cu_d8327bb24cuda3std6ranges3__45__cpo5ssizeE,(_ZN34_INTERNAL_65c9c7ab_4_k_cu_d8327bb26thrust24THRUST_300001_SM_1000_NS12placeholders2_8E - _ZN34_INTERNAL_65c9c7ab_4_k_cu_d8327bb24cuda3std6ranges3__45__cpo5ssizeE)
_ZN34_INTERNAL_65c9c7ab_4_k_cu_d8327bb24cuda3std6ranges3__45__cpo5ssizeE:
	.zero		1
	.type		_ZN34_INTERNAL_65c9c7ab_4_k_cu_d8327bb26thrust24THRUST_300001_SM_1000_NS12placeholders2_8E,@object
	.size		_ZN34_INTERNAL_65c9c7ab_4_k_cu_d8327bb26thrust24THRUST_300001_SM_1000_NS12placeholders2_8E,(_ZN34_INTERNAL_65c9c7ab_4_k_cu_d8327bb24cuda3std3__45__cpo5crendE - _ZN34_INTERNAL_65c9c7ab_4_k_cu_d8327bb26thrust24THRUST_300001_SM_1000_NS12placeholders2_8E)
_ZN34_INTERNAL_65c9c7ab_4_k_cu_d8327bb26thrust24THRUST_300001_SM_1000_NS12placeholders2_8E:
	.zero		1
	.type		_ZN34_INTERNAL_65c9c7ab_4_k_cu_d8327bb24cuda3std3__45__cpo5crendE,@object
	.size		_ZN34_INTERNAL_65c9c7ab_4_k_cu_d8327bb24cuda3std3__45__cpo5crendE,(_ZN34_INTERNAL_65c9c7ab_4_k_cu_d8327bb24cuda3std6ranges3__45__cpo4prevE - _ZN34_INTERNAL_65c9c7ab_4_k_cu_d8327bb24cuda3std3__45__cpo5crendE)
_ZN34_INTERNAL_65c9c7ab_4_k_cu_d8327bb24cuda3std3__45__cpo5crendE:
	.zero		1
	.type		_ZN34_INTERNAL_65c9c7ab_4_k_cu_d8327bb24cuda3std6ranges3__45__cpo4prevE,@object
	.size		_ZN34_INTERNAL_65c9c7ab_4_k_cu_d8327bb24cuda3std6ranges3__45__cpo4prevE,(_ZN34_INTERNAL_65c9c7ab_4_k_cu_d8327bb24cuda3std6ranges3__45__cpo9iter_moveE - _ZN34_INTERNAL_65c9c7ab_4_k_cu_d8327bb24cuda3std6ranges3__45__cpo4prevE)
_ZN34_INTERNAL_65c9c7ab_4_k_cu_d8327bb24cuda3std6ranges3__45__cpo4prevE:
	.zero		1
	.type		_ZN34_INTERNAL_65c9c7ab_4_k_cu_d8327bb24cuda3std6ranges3__45__cpo9iter_moveE,@object
	.size		_ZN34_INTERNAL_65c9c7ab_4_k_cu_d8327bb24cuda3std6ranges3__45__cpo9iter_moveE,(_ZN34_INTERNAL_65c9c7ab_4_k_cu_d8327bb26thrust24THRUST_300001_SM_1000_NS6system6detail10sequential3seqE - _ZN34_INTERNAL_65c9c7ab_4_k_cu_d8327bb24cuda3std6ranges3__45__cpo9iter_moveE)
_ZN34_INTERNAL_65c9c7ab_4_k_cu_d8327bb24cuda3std6ranges3__45__cpo9iter_moveE:
	.zero		1
	.type		_ZN34_INTERNAL_65c9c7ab_4_k_cu_d8327bb26thrust24THRUST_300001_SM_1000_NS6system6detail10sequential3seqE,@object
	.size		_ZN34_INTERNAL_65c9c7ab_4_k_cu_d8327bb26thrust24THRUST_300001_SM_1000_NS6system6detail10sequential3seqE,(.L_32 - _ZN34_INTERNAL_65c9c7ab_4_k_cu_d8327bb26thrust24THRUST_300001_SM_1000_NS6system6detail10sequential3seqE)
_ZN34_INTERNAL_65c9c7ab_4_k_cu_d8327bb26thrust24THRUST_300001_SM_1000_NS6system6detail10sequential3seqE:
	.zero		1
.L_32:


//--------------------- .nv.shared._Z7reduce1PiS_ --------------------------
	.section	.nv.shared._Z7reduce1PiS_,"aw",@nobits
	.sectionflags	@""
	.align	16
	.zero		1024


//--------------------- .nv.shared._Z6DoIterPdS_  --------------------------
	.section	.nv.shared._Z6DoIterPdS_,"aw",@nobits
	.sectionflags	@""
	.align	16
.nv.shared._Z6DoIterPdS_:
	.zero		9216


//--------------------- .nv.constant0._ZN3cub18CUB_300001_SM_10006detail11EmptyKernelIvEEvv --------------------------
	.section	.nv.constant0._ZN3cub18CUB_300001_SM_10006detail11EmptyKernelIvEEvv,"a",@progbits
	.sectionflags	@""
	.align	4
.nv.constant0._ZN3cub18CUB_300001_SM_10006detail11EmptyKernelIvEEvv:
	.zero		896


//--------------------- .nv.constant0._Z7reduce1PiS_ --------------------------
	.section	.nv.constant0._Z7reduce1PiS_,"a",@progbits
	.sectionflags	@""
	.align	4
.nv.constant0._Z7reduce1PiS_:
	.zero		912


//--------------------- .nv.constant0._Z6DoIterPdS_ --------------------------
	.section	.nv.constant0._Z6DoIterPdS_,"a",@progbits
	.sectionflags	@""
	.align	4
.nv.constant0._Z6DoIterPdS_:
	.zero		912


//--------------------- SYMBOLS --------------------------

	.type		.nv.reservedSmem.offset0,@object
	.size		.nv.reservedSmem.offset0,0x4
	.type		.nv.reservedSmem.cap,@object
	.size		.nv.reservedSmem.cap,0x4
